	.headerflags	@"EF_CUDA_TEXMODE_UNIFIED EF_CUDA_64BIT_ADDRESS EF_CUDA_SM75 EF_CUDA_VIRTUAL_SM(EF_CUDA_SM75)"
	.elftype	@"ET_EXEC"


//--------------------- .nv.info                  --------------------------
	.section	.nv.info,"",@"SHT_CUDA_INFO"
	.align	4


	//----- nvinfo : EIATTR_REGCOUNT
	.align		4
        /*0000*/ 	.byte	0x04, 0x2f
        /*0002*/ 	.short	(.L_2 - .L_1)
	.align		4
.L_1:
        /*0004*/ 	.word	index@(_cross_entropy_backward)
        /*0008*/ 	.word	0x0000003e


	//----- nvinfo : EIATTR_MIN_STACK_SIZE
	.align		4
.L_2:
        /*000c*/ 	.byte	0x04, 0x12
        /*000e*/ 	.short	(.L_4 - .L_3)
	.align		4
.L_3:
        /*0010*/ 	.word	index@(_cross_entropy_backward)
        /*0014*/ 	.word	0x00000000


	//----- nvinfo : EIATTR_FRAME_SIZE
	.align		4
.L_4:
        /*0018*/ 	.byte	0x04, 0x11
        /*001a*/ 	.short	(.L_6 - .L_5)
	.align		4
.L_5:
        /*001c*/ 	.word	index@(_cross_entropy_backward)
        /*0020*/ 	.word	0x00000000


	//----- nvinfo : EIATTR_MIN_STACK_SIZE
	.align		4
.L_6:
        /*0024*/ 	.byte	0x04, 0x12
        /*0026*/ 	.short	(.L_8 - .L_7)
	.align		4
.L_7:
        /*0028*/ 	.word	index@(_cross_entropy_backward)
        /*002c*/ 	.word	0x00000000
.L_8:


//--------------------- .nv.info._cross_entropy_backward --------------------------
	.section	.nv.info._cross_entropy_backward,"",@"SHT_CUDA_INFO"
	.sectionflags	@""
	.align	4


	//----- nvinfo : EIATTR_SW_WAR
	.align		4
        /*0000*/ 	.byte	0x04, 0x36
        /*0002*/ 	.short	(.L_10 - .L_9)
.L_9:
        /*0004*/ 	.word	0x00000001


	//----- nvinfo : EIATTR_CUDA_API_VERSION
	.align		4
.L_10:
        /*0008*/ 	.byte	0x04, 0x37
        /*000a*/ 	.short	(.L_12 - .L_11)
.L_11:
        /*000c*/ 	.word	0x0000007c


	//----- nvinfo : EIATTR_PARAM_CBANK
	.align		4
.L_12:
        /*0010*/ 	.byte	0x04, 0x0a
        /*0012*/ 	.short	(.L_14 - .L_13)
	.align		4
.L_13:
        /*0014*/ 	.word	index@(.nv.constant0._cross_entropy_backward)
        /*0018*/ 	.short	0x0160
        /*001a*/ 	.short	0x0044


	//----- nvinfo : EIATTR_CBANK_PARAM_SIZE
	.align		4
.L_14:
        /*001c*/ 	.byte	0x03, 0x19
        /*001e*/ 	.short	0x0044


	//----- nvinfo : EIATTR_KPARAM_INFO
	.align		4
        /*0020*/ 	.byte	0x04, 0x17
        /*0022*/ 	.short	(.L_16 - .L_15)
.L_15:
        /*0024*/ 	.word	0x00000000
        /*0028*/ 	.short	0x000a
        /*002a*/ 	.short	0x0040
        /*002c*/ 	.byte	0x00, 0xf0, 0x11, 0x00


	//----- nvinfo : EIATTR_KPARAM_INFO
	.align		4
.L_16:
        /*0030*/ 	.byte	0x04, 0x17
        /*0032*/ 	.short	(.L_18 - .L_17)
.L_17:
        /*0034*/ 	.word	0x00000000
        /*0038*/ 	.short	0x0009
        /*003a*/ 	.short	0x003c
        /*003c*/ 	.byte	0x00, 0xf0, 0x05, 0x00


	//----- nvinfo : EIATTR_KPARAM_INFO
	.align		4
.L_18:
        /*0040*/ 	.byte	0x04, 0x17
        /*0042*/ 	.short	(.L_20 - .L_19)
.L_19:
        /*0044*/ 	.word	0x00000000
        /*0048*/ 	.short	0x0008
        /*004a*/ 	.short	0x0038
        /*004c*/ 	.byte	0x00, 0xf0, 0x11, 0x00


	//----- nvinfo : EIATTR_KPARAM_INFO
	.align		4
.L_20:
        /*0050*/ 	.byte	0x04, 0x17
        /*0052*/ 	.short	(.L_22 - .L_21)
.L_21:
        /*0054*/ 	.word	0x00000000
        /*0058*/ 	.short	0x0007
        /*005a*/ 	.short	0x0034
        /*005c*/ 	.byte	0x00, 0xf0, 0x05, 0x00


	//----- nvinfo : EIATTR_KPARAM_INFO
	.align		4
.L_22:
        /*0060*/ 	.byte	0x04, 0x17
        /*0062*/ 	.short	(.L_24 - .L_23)
.L_23:
        /*0064*/ 	.word	0x00000000
        /*0068*/ 	.short	0x0006
        /*006a*/ 	.short	0x0030
        /*006c*/ 	.byte	0x00, 0xf0, 0x11, 0x00


	//----- nvinfo : EIATTR_KPARAM_INFO
	.align		4
.L_24:
        /*0070*/ 	.byte	0x04, 0x17
        /*0072*/ 	.short	(.L_26 - .L_25)
.L_25:
        /*0074*/ 	.word	0x00000000
        /*0078*/ 	.short	0x0005
        /*007a*/ 	.short	0x0028
        /*007c*/ 	.byte	0x00, 0xf0, 0x21, 0x00


	//----- nvinfo : EIATTR_KPARAM_INFO
	.align		4
.L_26:
        /*0080*/ 	.byte	0x04, 0x17
        /*0082*/ 	.short	(.L_28 - .L_27)
.L_27:
        /*0084*/ 	.word	0x00000000
        /*0088*/ 	.short	0x0004
        /*008a*/ 	.short	0x0020
        /*008c*/ 	.byte	0x00, 0xf0, 0x21, 0x00


	//----- nvinfo : EIATTR_KPARAM_INFO
	.align		4
.L_28:
        /*0090*/ 	.byte	0x04, 0x17
        /*0092*/ 	.short	(.L_30 - .L_29)
.L_29:
        /*0094*/ 	.word	0x00000000
        /*0098*/ 	.short	0x0003
        /*009a*/ 	.short	0x0018
        /*009c*/ 	.byte	0x00, 0xf0, 0x11, 0x00


	//----- nvinfo : EIATTR_KPARAM_INFO
	.align		4
.L_30:
        /*00a0*/ 	.byte	0x04, 0x17
        /*00a2*/ 	.short	(.L_32 - .L_31)
.L_31:
        /*00a4*/ 	.word	0x00000000
        /*00a8*/ 	.short	0x0002
        /*00aa*/ 	.short	0x0010
        /*00ac*/ 	.byte	0x00, 0xf0, 0x21, 0x00


	//----- nvinfo : EIATTR_KPARAM_INFO
	.align		4
.L_32:
        /*00b0*/ 	.byte	0x04, 0x17
        /*00b2*/ 	.short	(.L_34 - .L_33)
.L_33:
        /*00b4*/ 	.word	0x00000000
        /*00b8*/ 	.short	0x0001
        /*00ba*/ 	.short	0x0008
        /*00bc*/ 	.byte	0x00, 0xf0, 0x11, 0x00


	//----- nvinfo : EIATTR_KPARAM_INFO
	.align		4
.L_34:
        /*00c0*/ 	.byte	0x04, 0x17
        /*00c2*/ 	.short	(.L_36 - .L_35)
.L_35:
        /*00c4*/ 	.word	0x00000000
        /*00c8*/ 	.short	0x0000
        /*00ca*/ 	.short	0x0000
        /*00cc*/ 	.byte	0x00, 0xf0, 0x21, 0x00


	//----- nvinfo : EIATTR_MAXREG_COUNT
	.align		4
.L_36:
        /*00d0*/ 	.byte	0x03, 0x1b
        /*00d2*/ 	.short	0x00ff


	//----- nvinfo : EIATTR_EXIT_INSTR_OFFSETS
	.align		4
        /*00d4*/ 	.byte	0x04, 0x1c
        /*00d6*/ 	.short	(.L_38 - .L_37)


	//   ....[0]....
.L_37:
        /*00d8*/ 	.word	0x000031c0


	//   ....[1]....
        /*00dc*/ 	.word	0x000031e0


	//----- nvinfo : EIATTR_MAX_THREADS
	.align		4
.L_38:
        /*00e0*/ 	.byte	0x04, 0x05
        /*00e2*/ 	.short	(.L_40 - .L_39)
.L_39:
        /*00e4*/ 	.word	0x00000100
        /*00e8*/ 	.word	0x00000001
        /*00ec*/ 	.word	0x00000001


	//----- nvinfo : EIATTR_CRS_STACK_SIZE
	.align		4
.L_40:
        /*00f0*/ 	.byte	0x04, 0x1e
        /*00f2*/ 	.short	(.L_42 - .L_41)
.L_41:
        /*00f4*/ 	.word	0x00000000
.L_42:


//--------------------- .nv.callgraph             --------------------------
	.section	.nv.callgraph,"",@"SHT_CUDA_CALLGRAPH"
	.align	4
	.sectionentsize	8
	.align		4
        /*0000*/ 	.word	0x00000000
	.align		4
        /*0004*/ 	.word	0xffffffff
	.align		4
        /*0008*/ 	.word	0x00000000
	.align		4
        /*000c*/ 	.word	0xfffffffe
	.align		4
        /*0010*/ 	.word	0x00000000
	.align		4
        /*0014*/ 	.word	0xfffffffd
	.align		4
        /*0018*/ 	.word	0x00000000
	.align		4
        /*001c*/ 	.word	0xfffffffc


//--------------------- .nv.rel.action            --------------------------
	.section	.nv.rel.action,"",@"SHT_CUDA_RELOCINFO"
	.align	8
	.sectionentsize	8
        /*0000*/ 	.byte	0x73, 0x00, 0x00, 0x00, 0x00, 0x00, 0x00, 0x00, 0x00, 0x00, 0x00, 0x11, 0x25, 0x00, 0x05, 0x36


//--------------------- .nv.constant4             --------------------------
	.section	.nv.constant4,"a",@progbits
	.align	8
	.align		8
.nv.constant4:
        /*0000*/ 	.dword	_$_str


//--------------------- .nv.constant0._cross_entropy_backward --------------------------
	.section	.nv.constant0._cross_entropy_backward,"a",@progbits
	.sectionflags	@""
	.align	4
.nv.constant0._cross_entropy_backward:
	.zero		420


//--------------------- .text._cross_entropy_backward --------------------------
	.section	.text._cross_entropy_backward,"ax",@progbits
	.sectioninfo	@"SHI_REGISTERS=62"
	.align	128
        .global         _cross_entropy_backward
        .type           _cross_entropy_backward,@function
        .size           _cross_entropy_backward,(.L_x_50 - _cross_entropy_backward)
        .other          _cross_entropy_backward,@"STO_CUDA_ENTRY STV_DEFAULT"
_cross_entropy_backward:
.text._cross_entropy_backward:
[----:B------:R-:W-:Y:S02]  /*0000*/  MOV R1, c[0x0][0x28] ;  /* 0x00000a0000017a02 */ /* 0x000fe40000000f00 */
[----:B------:R-:W0:Y:S01]  /*0010*/  S2UR UR10, SR_CTAID.X ;  /* 0x00000000000a79c3 */ /* 0x000e220000002500 */
[----:B------:R-:W-:Y:S02]  /*0020*/  UMOV UR6, 0x8 ;  /* 0x0000000800067882 */ /* 0x000fe40000000000 */
[----:B------:R-:W-:Y:S02]  /*0030*/  ULDC.64 UR4, c[0x0][0x188] ;  /* 0x0000620000047ab9 */ /* 0x000fe40000000a00 */
[----:B0-----:R-:W-:Y:S01]  /*0040*/  UIMAD.WIDE UR4, UR10, UR6, UR4 ;  /* 0x000000060a0472a5 */ /* 0x001fe2000f8e0204 */
[----:B------:R-:W0:Y:S02]  /*0050*/  S2R R0, SR_TID.X ;  /* 0x0000000000007919 */ /* 0x000e240000002100 */
[----:B------:R-:W-:-:S06]  /*0060*/  ULDC.64 UR6, c[0x0][0x160] ;  /* 0x0000580000067ab9 */ /* 0x000fcc0000000a00 */
[----:B------:R-:W2:Y:S01]  /*0070*/  LDG.E.SYS R2, [UR4] ;  /* 0x00000004ff027981 */ /* 0x000ea2000c1ee900 */
[----:B------:R-:W-:Y:S01]  /*0080*/  ULDC UR4, c[0x0][0x168] ;  /* 0x00005a0000047ab9 */ /* 0x000fe20000000800 */
[----:B------:R-:W-:Y:S01]  /*0090*/  CS2R R12, SRZ ;  /* 0x00000000000c7805 */ /* 0x000fe2000001ff00 */
[----:B------:R-:W-:Y:S01]  /*00a0*/  UIMAD.WIDE UR4, UR10, UR4, URZ ;  /* 0x000000040a0472a5 */ /* 0x000fe2000f8e023f */
[----:B------:R-:W1:Y:S01]  /*00b0*/  S2R R7, SR_CTAID.Y ;  /* 0x0000000000077919 */ /* 0x000e620000002600 */
[----:B------:R-:W-:Y:S01]  /*00c0*/  ULDC UR8, c[0x0][0x178] ;  /* 0x00005e0000087ab9 */ /* 0x000fe20000000800 */
[----:B------:R-:W-:Y:S01]  /*00d0*/  CS2R R14, SRZ ;  /* 0x00000000000e7805 */ /* 0x000fe2000001ff00 */
[----:B------:R-:W-:Y:S01]  /*00e0*/  ULEA UR6, UP0, UR4, UR6, 0x1 ;  /* 0x0000000604067291 */ /* 0x000fe2000f80083f */
[----:B------:R-:W-:Y:S01]  /*00f0*/  CS2R R8, SRZ ;  /* 0x0000000000087805 */ /* 0x000fe2000001ff00 */
[----:B------:R-:W-:Y:S02]  /*0100*/  CS2R R10, SRZ ;  /* 0x00000000000a7805 */ /* 0x000fe4000001ff00 */
[----:B------:R-:W-:-:S03]  /*0110*/  ULEA.HI.X UR7, UR4, UR7, UR5, 0x1, UP0 ;  /* 0x0000000704077291 */ /* 0x000fc600080f0c05 */
[----:B------:R-:W-:Y:S01]  /*0120*/  ULDC.64 UR4, c[0x0][0x170] ;  /* 0x00005c0000047ab9 */ /* 0x000fe20000000a00 */
[----:B0-----:R-:W-:Y:S02]  /*0130*/  SHF.L.U32 R0, R0, 0x3, RZ ;  /* 0x0000000300007819 */ /* 0x001fe400000006ff */
[----:B------:R-:W-:Y:S02]  /*0140*/  MOV R3, UR7 ;  /* 0x0000000700037c02 */ /* 0x000fe40008000f00 */
[----:B------:R-:W-:-:S04]  /*0150*/  LOP3.LUT R0, R0, 0x7f8, RZ, 0xc0, !PT ;  /* 0x000007f800007812 */ /* 0x000fc800078ec0ff */
[----:B-1----:R-:W-:-:S04]  /*0160*/  LEA R7, R7, R0, 0xc ;  /* 0x0000000007077211 */ /* 0x002fc800078e60ff */
[C---:B------:R-:W-:Y:S02]  /*0170*/  IADD3 R6, R7.reuse, 0x800, RZ ;  /* 0x0000080007067810 */ /* 0x040fe40007ffe0ff */
[----:B------:R-:W-:Y:S02]  /*0180*/  ISETP.GE.AND P1, PT, R7, c[0x0][0x190], PT ;  /* 0x0000640007007a0c */ /* 0x000fe40003f26270 */
[----:B------:R-:W-:Y:S01]  /*0190*/  ISETP.GE.AND P0, PT, R6, c[0x0][0x190], PT ;  /* 0x0000640006007a0c */ /* 0x000fe20003f06270 */
[----:B--2---:R0:W1:Y:S02]  /*01a0*/  R2UR UR9, R2 ;  /* 0x00000000020973c2 */ /* 0x00406400000e0000 */
[----:B0-----:R-:W-:-:S05]  /*01b0*/  MOV R2, UR6 ;  /* 0x0000000600027c02 */ /* 0x001fca0008000f00 */
[----:B------:R-:W-:-:S04]  /*01c0*/  IMAD.WIDE R4, R7, 0x2, R2 ;  /* 0x0000000207047825 */ /* 0x000fc800078e0202 */
[----:B------:R-:W-:-:S04]  /*01d0*/  IMAD.WIDE R2, R6, 0x2, R2 ;  /* 0x0000000206027825 */ /* 0x000fc800078e0202 */
[----:B------:R-:W2:Y:S01]  /*01e0*/  @!P1 LDG.E.128.SYS R12, [R4] ;  /* 0x00000000040c9381 */ /* 0x000ea200001eed00 */
[----:B-1----:R-:W-:-:S03]  /*01f0*/  UISETP.NE.AND UP0, UPT, UR9, -0x64, UPT ;  /* 0xffffff9c0900788c */ /* 0x002fc6000bf05270 */
[----:B------:R-:W3:Y:S03]  /*0200*/  @!P0 LDG.E.128.SYS R8, [R2] ;  /* 0x0000000002088381 */ /* 0x000ee600001eed00 */
[----:B------:R-:W-:-:S05]  /*0210*/  PLOP3.LUT P4, PT, PT, PT, UP0, 0x80, 0x0 ;  /* 0x000000000000781c */ /* 0x000fca0003f8f008 */
[----:B------:R-:W-:Y:S02]  /*0220*/  @UP0 UIMAD UR6, UR10, UR8, URZ ;  /* 0x000000080a0602a4 */ /* 0x000fe4000f8e023f */
[----:B------:R-:W-:Y:S02]  /*0230*/  @UP0 UMOV UR7, 0x4 ;  /* 0x0000000400070882 */ /* 0x000fe40000000000 */
[----:B------:R-:W-:-:S09]  /*0240*/  @UP0 UIMAD.WIDE UR4, UR6, UR7, UR4 ;  /* 0x00000007060402a5 */ /* 0x000fd2000f8e0204 */
[----:B------:R-:W4:Y:S01]  /*0250*/  @P4 LDG.E.SYS R17, [UR4] ;  /* 0x00000004ff114981 */ /* 0x000f22000c1ee900 */
[----:B------:R-:W0:Y:S08]  /*0260*/  LDC.U8 R0, c[0x0][0x19c] ;  /* 0x00006700ff007b82 */ /* 0x000e300000000000 */
[----:B------:R-:W1:Y:S01]  /*0270*/  LDC.U8 R16, c[0x0][0x194] ;  /* 0x00006500ff107b82 */ /* 0x000e620000000000 */
[----:B0-----:R-:W-:-:S04]  /*0280*/  LOP3.LUT R0, R0, 0x1, RZ, 0xc0, !PT ;  /* 0x0000000100007812 */ /* 0x001fc800078ec0ff */
[----:B------:R-:W-:Y:S02]  /*0290*/  ISETP.NE.U32.AND P3, PT, R0, 0x1, PT ;  /* 0x000000010000780c */ /* 0x000fe40003f65070 */
[----:B------:R-:W0:Y:S01]  /*02a0*/  I2F R0, c[0x0][0x1a0] ;  /* 0x0000680000007b06 */ /* 0x000e220000201400 */
[----:B-1----:R-:W-:-:S04]  /*02b0*/  LOP3.LUT R16, R16, 0x1, RZ, 0xc0, !PT ;  /* 0x0000000110107812 */ /* 0x002fc800078ec0ff */
[----:B------:R-:W-:Y:S01]  /*02c0*/  ISETP.NE.U32.AND P2, PT, R16, 0x1, PT ;  /* 0x000000011000780c */ /* 0x000fe20003f45070 */
[----:B------:R-:W-:Y:S02]  /*02d0*/  UMOV UR4, URZ ;  /* 0x0000003f00047c82 */ /* 0x000fe40008000000 */
[----:B------:R-:W-:Y:S01]  /*02e0*/  USHF.R.S32.HI UR8, URZ, 0x1f, UR10 ;  /* 0x0000001f3f087899 */ /* 0x000fe2000801140a */
[C---:B------:R-:W-:Y:S02]  /*02f0*/  IADD3 R28, R7.reuse, 0x7, RZ ;  /* 0x00000007071c7810 */ /* 0x040fe40007ffe0ff */
[C---:B------:R-:W-:Y:S02]  /*0300*/  IADD3 R26, R7.reuse, 0x6, RZ ;  /* 0x00000006071a7810 */ /* 0x040fe40007ffe0ff */
[C---:B------:R-:W-:Y:S02]  /*0310*/  IADD3 R46, R7.reuse, 0x5, RZ ;  /* 0x00000005072e7810 */ /* 0x040fe40007ffe0ff */
[----:B------:R-:W-:-:S02]  /*0320*/  IADD3 R44, R7, 0x4, RZ ;  /* 0x00000004072c7810 */ /* 0x000fc40007ffe0ff */
[C---:B------:R-:W-:Y:S02]  /*0330*/  IADD3 R48, R7.reuse, 0x3, RZ ;  /* 0x0000000307307810 */ /* 0x040fe40007ffe0ff */
[C---:B------:R-:W-:Y:S02]  /*0340*/  IADD3 R49, R7.reuse, 0x2, RZ ;  /* 0x0000000207317810 */ /* 0x040fe40007ffe0ff */
[C---:B------:R-:W-:Y:S02]  /*0350*/  IADD3 R41, R7.reuse, 0x1, RZ ;  /* 0x0000000107297810 */ /* 0x040fe40007ffe0ff */
[C---:B------:R-:W-:Y:S02]  /*0360*/  IADD3 R30, R7.reuse, 0x801, RZ ;  /* 0x00000801071e7810 */ /* 0x040fe40007ffe0ff */
[C---:B------:R-:W-:Y:S02]  /*0370*/  IADD3 R32, R7.reuse, 0x802, RZ ;  /* 0x0000080207207810 */ /* 0x040fe40007ffe0ff */
[----:B------:R-:W-:-:S02]  /*0380*/  IADD3 R34, R7, 0x803, RZ ;  /* 0x0000080307227810 */ /* 0x000fc40007ffe0ff */
[C---:B------:R-:W-:Y:S02]  /*0390*/  IADD3 R36, R7.reuse, 0x804, RZ ;  /* 0x0000080407247810 */ /* 0x040fe40007ffe0ff */
[C---:B------:R-:W-:Y:S02]  /*03a0*/  IADD3 R38, R7.reuse, 0x805, RZ ;  /* 0x0000080507267810 */ /* 0x040fe40007ffe0ff */
[C---:B------:R-:W-:Y:S02]  /*03b0*/  IADD3 R40, R7.reuse, 0x806, RZ ;  /* 0x0000080607287810 */ /* 0x040fe40007ffe0ff */
[----:B------:R-:W-:Y:S02]  /*03c0*/  IADD3 R42, R7, 0x807, RZ ;  /* 0x00000807072a7810 */ /* 0x000fe40007ffe0ff */
[----:B--2---:R-:W-:Y:S02]  /*03d0*/  SEL R12, R12, 0xfc00fc00, !P1 ;  /* 0xfc00fc000c0c7807 */ /* 0x004fe40004800000 */
[----:B------:R-:W-:-:S02]  /*03e0*/  SEL R13, R13, 0xfc00fc00, !P1 ;  /* 0xfc00fc000d0d7807 */ /* 0x000fc40004800000 */
[----:B------:R-:W-:Y:S02]  /*03f0*/  SEL R14, R14, 0xfc00fc00, !P1 ;  /* 0xfc00fc000e0e7807 */ /* 0x000fe40004800000 */
[----:B------:R-:W-:Y:S02]  /*0400*/  SEL R15, R15, 0xfc00fc00, !P1 ;  /* 0xfc00fc000f0f7807 */ /* 0x000fe40004800000 */
[----:B---3--:R-:W-:Y:S02]  /*0410*/  SEL R8, R8, 0xfc00fc00, !P0 ;  /* 0xfc00fc0008087807 */ /* 0x008fe40004000000 */
[----:B------:R-:W-:Y:S02]  /*0420*/  SEL R9, R9, 0xfc00fc00, !P0 ;  /* 0xfc00fc0009097807 */ /* 0x000fe40004000000 */
[----:B------:R-:W-:Y:S02]  /*0430*/  SEL R10, R10, 0xfc00fc00, !P0 ;  /* 0xfc00fc000a0a7807 */ /* 0x000fe40004000000 */
[----:B------:R-:W-:Y:S01]  /*0440*/  SEL R11, R11, 0xfc00fc00, !P0 ;  /* 0xfc00fc000b0b7807 */ /* 0x000fe20004000000 */
[----:B----4-:R-:W1:Y:S01]  /*0450*/  @P4 R2UR UR5, R17 ;  /* 0x00000000110543c2 */ /* 0x010e6200000e0000 */
[----:B------:R-:W-:-:S02]  /*0460*/  HADD2.F32 R47, R15.H1_H1, -RZ.H0_H0 ;  /* 0xa00000ff0f2f7230 */ /* 0x000fc40000004c00 */
[----:B------:R-:W-:Y:S02]  /*0470*/  HADD2.F32 R45, R15.H0_H0, -RZ.H0_H0 ;  /* 0xa00000ff0f2d7230 */ /* 0x000fe40000004800 */
[C---:B------:R-:W-:Y:S02]  /*0480*/  HADD2.F32 R43, R14.reuse.H1_H1, -RZ.H0_H0 ;  /* 0xa00000ff0e2b7230 */ /* 0x040fe40000004c00 */
[----:B------:R-:W-:Y:S02]  /*0490*/  HADD2.F32 R57, R14.H0_H0, -RZ.H0_H0 ;  /* 0xa00000ff0e397230 */ /* 0x000fe40000004800 */
[C---:B------:R-:W-:Y:S02]  /*04a0*/  HADD2.F32 R39, R13.reuse.H1_H1, -RZ.H0_H0 ;  /* 0xa00000ff0d277230 */ /* 0x040fe40000004c00 */
[----:B------:R-:W-:Y:S02]  /*04b0*/  HADD2.F32 R35, R13.H0_H0, -RZ.H0_H0 ;  /* 0xa00000ff0d237230 */ /* 0x000fe40000004800 */
        /* <DEDUP_REMOVED lines=9> */
[----:B------:R-:W-:Y:S01]  /*0550*/  HADD2.F32 R55, R8.H0_H0, -RZ.H0_H0 ;  /* 0xa00000ff08377230 */ /* 0x000fe20000004800 */
[-C--:B0-----:R-:W-:Y:S02]  /*0560*/  @!P3 FMUL R47, R47, R0.reuse ;  /* 0x000000002f2fb220 */ /* 0x081fe40000400000 */
[-C--:B------:R-:W-:Y:S02]  /*0570*/  @!P3 FMUL R45, R45, R0.reuse ;  /* 0x000000002d2db220 */ /* 0x080fe40000400000 */
[-C--:B------:R-:W-:Y:S02]  /*0580*/  @!P3 FMUL R43, R43, R0.reuse ;  /* 0x000000002b2bb220 */ /* 0x080fe40000400000 */
[----:B------:R-:W-:-:S02]  /*0590*/  @!P3 FMUL R57, R57, R0 ;  /* 0x000000003939b220 */ /* 0x000fc40000400000 */
[-C--:B------:R-:W-:Y:S02]  /*05a0*/  @!P3 FMUL R39, R39, R0.reuse ;  /* 0x000000002727b220 */ /* 0x080fe40000400000 */
[-C--:B------:R-:W-:Y:S02]  /*05b0*/  @!P3 FMUL R35, R35, R0.reuse ;  /* 0x000000002323b220 */ /* 0x080fe40000400000 */
[-C--:B------:R-:W-:Y:S02]  /*05c0*/  @!P3 FMUL R59, R59, R0.reuse ;  /* 0x000000003b3bb220 */ /* 0x080fe40000400000 */
        /* <DEDUP_REMOVED lines=8> */
[----:B------:R-:W-:Y:S01]  /*0650*/  @!P3 FMUL R55, R55, R0 ;  /* 0x000000003737b220 */ /* 0x000fe20000400000 */
[----:B-1----:R-:W-:Y:S01]  /*0660*/  @UP0 UMOV UR4, UR5 ;  /* 0x0000000500040c82 */ /* 0x002fe20008000000 */
[----:B------:R-:W-:-:S02]  /*0670*/  MOV R16, R47 ;  /* 0x0000002f00107202 */ /* 0x000fc40000000f00 */
[----:B------:R-:W-:Y:S02]  /*0680*/  MOV R17, R45 ;  /* 0x0000002d00117202 */ /* 0x000fe40000000f00 */
[----:B------:R-:W-:Y:S02]  /*0690*/  MOV R18, R43 ;  /* 0x0000002b00127202 */ /* 0x000fe40000000f00 */
[----:B------:R-:W-:Y:S02]  /*06a0*/  MOV R19, R57 ;  /* 0x0000003900137202 */ /* 0x000fe40000000f00 */
[----:B------:R-:W-:Y:S02]  /*06b0*/  MOV R20, R39 ;  /* 0x0000002700147202 */ /* 0x000fe40000000f00 */
[----:B------:R-:W-:Y:S02]  /*06c0*/  MOV R23, R35 ;  /* 0x0000002300177202 */ /* 0x000fe40000000f00 */
        /* <DEDUP_REMOVED lines=9> */
[----:B------:R-:W-:Y:S01]  /*0760*/  MOV R22, R55 ;  /* 0x0000003700167202 */ /* 0x000fe20000000f00 */
[----:B------:R-:W-:Y:S05]  /*0770*/  @P2 BRA `(.L_x_0) ;  /* 0x00001c7000002947 */ /* 0x000fea0003800000 */
[----:B------:R-:W0:Y:S01]  /*0780*/  I2F R24, c[0x0][0x198] ;  /* 0x0000660000187b06 */ /* 0x000e220000201400 */
[----:B------:R-:W-:Y:S01]  /*0790*/  FMUL R27, R8, 0.25 ;  /* 0x3e800000081b7820 */ /* 0x000fe20000400000 */
[----:B------:R-:W-:Y:S01]  /*07a0*/  BMOV.32.CLEAR RZ, B0 ;  /* 0x0000000000ff7355 */ /* 0x000fe20000100000 */
[----:B------:R-:W-:Y:S01]  /*07b0*/  FMUL R50, R21, 0.25 ;  /* 0x3e80000015327820 */ /* 0x000fe20000400000 */
[----:B------:R-:W-:Y:S01]  /*07c0*/  BSSY B0, `(.L_x_1) ;  /* 0x0000025000007945 */ /* 0x000fe20003800000 */
[----:B------:R-:W-:Y:S01]  /*07d0*/  FMUL R52, R23, 0.25 ;  /* 0x3e80000017347820 */ /* 0x000fe20000400000 */
[C---:B0-----:R-:W-:Y:S01]  /*07e0*/  FSETP.GEU.AND P4, PT, |R24|.reuse, 1.175494350822287508e-38, PT ;  /* 0x008000001800780b */ /* 0x041fe20003f8e200 */
[C---:B------:R-:W-:Y:S01]  /*07f0*/  FMUL R25, R24.reuse, 0.25 ;  /* 0x3e80000018197820 */ /* 0x040fe20000400000 */
[----:B------:R-:W-:-:S04]  /*0800*/  FSETP.GT.AND P5, PT, |R24|, 8.50705917302346158658e+37, PT ;  /* 0x7e8000001800780b */ /* 0x000fc80003fa4200 */
[----:B------:R-:W-:Y:S02]  /*0810*/  FSEL R25, R25, R24, P5 ;  /* 0x0000001819197208 */ /* 0x000fe40002800000 */
[----:B------:R-:W-:Y:S02]  /*0820*/  FSEL R8, R27, R8, P5 ;  /* 0x000000081b087208 */ /* 0x000fe40002800000 */
[----:B------:R-:W-:Y:S02]  /*0830*/  FSEL R50, R50, R21, P5 ;  /* 0x0000001532327208 */ /* 0x000fe40002800000 */
[----:B------:R-:W-:Y:S01]  /*0840*/  @!P4 FMUL R25, R25, 16777216 ;  /* 0x4b8000001919c820 */ /* 0x000fe20000400000 */
[----:B------:R-:W-:Y:S01]  /*0850*/  FSEL R52, R52, R23, P5 ;  /* 0x0000001734347208 */ /* 0x000fe20002800000 */
[----:B------:R-:W-:Y:S02]  /*0860*/  @!P4 FMUL R8, R8, 16777216 ;  /* 0x4b8000000808c820 */ /* 0x000fe40000400000 */
[----:B------:R-:W-:-:S02]  /*0870*/  @!P4 FMUL R50, R50, 16777216 ;  /* 0x4b8000003232c820 */ /* 0x000fc40000400000 */
[----:B------:R-:W0:Y:S01]  /*0880*/  MUFU.RCP R25, R25 ;  /* 0x0000001900197308 */ /* 0x000e220000001000 */
[----:B------:R-:W-:Y:S02]  /*0890*/  @!P4 FMUL R52, R52, 16777216 ;  /* 0x4b8000003434c820 */ /* 0x000fe40000400000 */
[C---:B0-----:R-:W-:Y:S02]  /*08a0*/  FMUL R31, R25.reuse, R8 ;  /* 0x00000008191f7220 */ /* 0x041fe40000400000 */
[----:B------:R-:W-:Y:S02]  /*08b0*/  FMUL R21, R25, R50 ;  /* 0x0000003219157220 */ /* 0x000fe40000400000 */
[----:B------:R-:W-:Y:S02]  /*08c0*/  FADD.FTZ R33, |R31|, -RZ ;  /* 0x800000ff1f217221 */ /* 0x000fe40000010200 */
[----:B------:R-:W-:-:S03]  /*08d0*/  FMUL R23, R25, R52 ;  /* 0x0000003419177220 */ /* 0x000fc60000400000 */
[----:B------:R-:W-:-:S12]  /*08e0*/  FSETP.GE.AND P6, PT, R33, 0.60000002384185791016, PT ;  /* 0x3f19999a2100780b */ /* 0x000fd80003fc6000 */
[----:B------:R-:W-:Y:S05]  /*08f0*/  @!P6 BRA `(.L_x_2) ;  /* 0x000000a00000e947 */ /* 0x000fea0003800000 */
[C---:B------:R-:W-:Y:S01]  /*0900*/  FMUL R27, R33.reuse, 2.8853900432586669922 ;  /* 0x4038aa3b211b7820 */ /* 0x040fe20000400000 */
[----:B------:R-:W-:Y:S02]  /*0910*/  MOV R8, 0x3f800000 ;  /* 0x3f80000000087802 */ /* 0x000fe40000000f00 */
[----:B------:R-:W-:-:S03]  /*0920*/  FSETP.GE.AND P6, PT, R33, 9.010913848876953125, PT ;  /* 0x41102cb42100780b */ /* 0x000fc60003fc6000 */
[----:B------:R-:W0:Y:S02]  /*0930*/  MUFU.EX2 R27, R27 ;  /* 0x0000001b001b7308 */ /* 0x000e240000000800 */
[----:B0-----:R-:W-:-:S06]  /*0940*/  FADD R29, R27, 1 ;  /* 0x3f8000001b1d7421 */ /* 0x001fcc0000000000 */
[----:B------:R-:W0:Y:S02]  /*0950*/  MUFU.RCP R29, R29 ;  /* 0x0000001d001d7308 */ /* 0x000e240000001000 */
[----:B0-----:R-:W-:-:S05]  /*0960*/  FFMA.FTZ R8, R29, -2, R8 ;  /* 0xc00000001d087823 */ /* 0x001fca0000010008 */
[----:B------:R-:W-:-:S04]  /*0970*/  FSEL R8, R8, 1, !P6 ;  /* 0x3f80000008087808 */ /* 0x000fc80007000000 */
[----:B------:R-:W-:Y:S01]  /*0980*/  LOP3.LUT R8, R8, 0x80000000, R31, 0xf8, !PT ;  /* 0x8000000008087812 */ /* 0x000fe200078ef81f */
[----:B------:R-:W-:Y:S05]  /*0990*/  BRA `(.L_x_3) ;  /* 0x0000007000007947 */ /* 0x000fea0003800000 */
.L_x_2:
[----:B------:R-:W-:Y:S01]  /*09a0*/  MOV R27, 0x3c80f082 ;  /* 0x3c80f082001b7802 */ /* 0x000fe20000000f00 */
[----:B------:R-:W-:-:S04]  /*09b0*/  FMUL R8, R31, R31 ;  /* 0x0000001f1f087220 */ /* 0x000fc80000400000 */
[----:B------:R-:W-:-:S04]  /*09c0*/  FFMA.FTZ R27, R8, R27, -0.052303962409496307373 ;  /* 0xbd563cae081b7423 */ /* 0x000fc8000001001b */
[----:B------:R-:W-:-:S04]  /*09d0*/  FFMA.FTZ R27, R8, R27, 0.1331529766321182251 ;  /* 0x3e085941081b7423 */ /* 0x000fc8000001001b */
[----:B------:R-:W-:-:S04]  /*09e0*/  FFMA.FTZ R27, R8, R27, -0.33332768082618713379 ;  /* 0xbeaaa9ed081b7423 */ /* 0x000fc8000001001b */
[----:B------:R-:W-:-:S04]  /*09f0*/  FFMA.FTZ R8, R8, R27, RZ ;  /* 0x0000001b08087223 */ /* 0x000fc800000100ff */
[----:B------:R-:W-:-:S03]  /*0a00*/  FFMA.FTZ R8, R31, R8, R31 ;  /* 0x000000081f087223 */ /* 0x000fc6000001001f */
.L_x_3:
[----:B------:R-:W-:Y:S05]  /*0a10*/  BSYNC B0 ;  /* 0x0000000000007941 */ /* 0x000fea0003800000 */
.L_x_1:
[----:B------:R-:W-:Y:S01]  /*0a20*/  FADD.FTZ R33, |R21|, -RZ ;  /* 0x800000ff15217221 */ /* 0x000fe20000010200 */
[----:B------:R-:W-:Y:S01]  /*0a30*/  BMOV.32.CLEAR RZ, B0 ;  /* 0x0000000000ff7355 */ /* 0x000fe20000100000 */
[----:B------:R-:W-:Y:S01]  /*0a40*/  FMUL R27, R20, 0.25 ;  /* 0x3e800000141b7820 */ /* 0x000fe20000400000 */
[----:B------:R-:W-:Y:S02]  /*0a50*/  BSSY B0, `(.L_x_4) ;  /* 0x0000017000007945 */ /* 0x000fe40003800000 */
[----:B------:R-:W-:Y:S02]  /*0a60*/  FSETP.GE.AND P6, PT, R33, 0.60000002384185791016, PT ;  /* 0x3f19999a2100780b */ /* 0x000fe40003fc6000 */
[----:B------:R-:W-:-:S05]  /*0a70*/  FSEL R20, R27, R20, P5 ;  /* 0x000000141b147208 */ /* 0x000fca0002800000 */
[----:B------:R-:W-:-:S04]  /*0a80*/  @!P4 FMUL R20, R20, 16777216 ;  /* 0x4b8000001414c820 */ /* 0x000fc80000400000 */
[----:B------:R-:W-:Y:S01]  /*0a90*/  FMUL R20, R25, R20 ;  /* 0x0000001419147220 */ /* 0x000fe20000400000 */
        /* <DEDUP_REMOVED lines=11> */
.L_x_5:
[----:B------:R-:W-:Y:S01]  /*0b50*/  MOV R50, 0x3c80f082 ;  /* 0x3c80f08200327802 */ /* 0x000fe20000000f00 */
[----:B------:R-:W-:-:S04]  /*0b60*/  FMUL R27, R21, R21 ;  /* 0x00000015151b7220 */ /* 0x000fc80000400000 */
[----:B------:R-:W-:-:S04]  /*0b70*/  FFMA.FTZ R50, R27, R50, -0.052303962409496307373 ;  /* 0xbd563cae1b327423 */ /* 0x000fc80000010032 */
[----:B------:R-:W-:-:S04]  /*0b80*/  FFMA.FTZ R50, R27, R50, 0.1331529766321182251 ;  /* 0x3e0859411b327423 */ /* 0x000fc80000010032 */
[----:B------:R-:W-:-:S04]  /*0b90*/  FFMA.FTZ R50, R27, R50, -0.33332768082618713379 ;  /* 0xbeaaa9ed1b327423 */ /* 0x000fc80000010032 */
[----:B------:R-:W-:-:S04]  /*0ba0*/  FFMA.FTZ R50, R27, R50, RZ ;  /* 0x000000321b327223 */ /* 0x000fc800000100ff */
[----:B------:R-:W-:-:S03]  /*0bb0*/  FFMA.FTZ R21, R21, R50, R21 ;  /* 0x0000003215157223 */ /* 0x000fc60000010015 */
.L_x_6:
[----:B------:R-:W-:Y:S05]  /*0bc0*/  BSYNC B0 ;  /* 0x0000000000007941 */ /* 0x000fea0003800000 */
.L_x_4:
        /* <DEDUP_REMOVED lines=19> */
.L_x_8:
[----:B------:R-:W-:Y:S01]  /*0d00*/  MOV R50, 0x3c80f082 ;  /* 0x3c80f08200327802 */ /* 0x000fe20000000f00 */
[----:B------:R-:W-:-:S04]  /*0d10*/  FMUL R27, R23, R23 ;  /* 0x00000017171b7220 */ /* 0x000fc80000400000 */
[----:B------:R-:W-:-:S04]  /*0d20*/  FFMA.FTZ R50, R27, R50, -0.052303962409496307373 ;  /* 0xbd563cae1b327423 */ /* 0x000fc80000010032 */
[----:B------:R-:W-:-:S04]  /*0d30*/  FFMA.FTZ R50, R27, R50, 0.1331529766321182251 ;  /* 0x3e0859411b327423 */ /* 0x000fc80000010032 */
[----:B------:R-:W-:-:S04]  /*0d40*/  FFMA.FTZ R50, R27, R50, -0.33332768082618713379 ;  /* 0xbeaaa9ed1b327423 */ /* 0x000fc80000010032 */
[----:B------:R-:W-:-:S04]  /*0d50*/  FFMA.FTZ R50, R27, R50, RZ ;  /* 0x000000321b327223 */ /* 0x000fc800000100ff */
[----:B------:R-:W-:-:S03]  /*0d60*/  FFMA.FTZ R23, R23, R50, R23 ;  /* 0x0000003217177223 */ /* 0x000fc60000010017 */
.L_x_9:
[----:B------:R-:W-:Y:S05]  /*0d70*/  BSYNC B0 ;  /* 0x0000000000007941 */ /* 0x000fea0003800000 */
.L_x_7:
        /* <DEDUP_REMOVED lines=19> */
.L_x_11:
[----:B------:R-:W-:Y:S01]  /*0eb0*/  MOV R50, 0x3c80f082 ;  /* 0x3c80f08200327802 */ /* 0x000fe20000000f00 */
[----:B------:R-:W-:-:S04]  /*0ec0*/  FMUL R27, R20, R20 ;  /* 0x00000014141b7220 */ /* 0x000fc80000400000 */
[----:B------:R-:W-:-:S04]  /*0ed0*/  FFMA.FTZ R50, R27, R50, -0.052303962409496307373 ;  /* 0xbd563cae1b327423 */ /* 0x000fc80000010032 */
[----:B------:R-:W-:-:S04]  /*0ee0*/  FFMA.FTZ R50, R27, R50, 0.1331529766321182251 ;  /* 0x3e0859411b327423 */ /* 0x000fc80000010032 */
[----:B------:R-:W-:-:S04]  /*0ef0*/  FFMA.FTZ R50, R27, R50, -0.33332768082618713379 ;  /* 0xbeaaa9ed1b327423 */ /* 0x000fc80000010032 */
[----:B------:R-:W-:-:S04]  /*0f00*/  FFMA.FTZ R27, R27, R50, RZ ;  /* 0x000000321b1b7223 */ /* 0x000fc800000100ff */
[----:B------:R-:W-:-:S03]  /*0f10*/  FFMA.FTZ R20, R20, R27, R20 ;  /* 0x0000001b14147223 */ /* 0x000fc60000010014 */
.L_x_12:
[----:B------:R-:W-:Y:S05]  /*0f20*/  BSYNC B0 ;  /* 0x0000000000007941 */ /* 0x000fea0003800000 */
.L_x_10:
        /* <DEDUP_REMOVED lines=19> */
.L_x_14:
[----:B------:R-:W-:Y:S01]  /*1060*/  MOV R50, 0x3c80f082 ;  /* 0x3c80f08200327802 */ /* 0x000fe20000000f00 */
[----:B------:R-:W-:-:S04]  /*1070*/  FMUL R27, R19, R19 ;  /* 0x00000013131b7220 */ /* 0x000fc80000400000 */
[----:B------:R-:W-:-:S04]  /*1080*/  FFMA.FTZ R50, R27, R50, -0.052303962409496307373 ;  /* 0xbd563cae1b327423 */ /* 0x000fc80000010032 */
[----:B------:R-:W-:-:S04]  /*1090*/  FFMA.FTZ R50, R27, R50, 0.1331529766321182251 ;  /* 0x3e0859411b327423 */ /* 0x000fc80000010032 */
[----:B------:R-:W-:-:S04]  /*10a0*/  FFMA.FTZ R50, R27, R50, -0.33332768082618713379 ;  /* 0xbeaaa9ed1b327423 */ /* 0x000fc80000010032 */
[----:B------:R-:W-:-:S04]  /*10b0*/  FFMA.FTZ R50, R27, R50, RZ ;  /* 0x000000321b327223 */ /* 0x000fc800000100ff */
[----:B------:R-:W-:-:S03]  /*10c0*/  FFMA.FTZ R19, R19, R50, R19 ;  /* 0x0000003213137223 */ /* 0x000fc60000010013 */
.L_x_15:
[----:B------:R-:W-:Y:S05]  /*10d0*/  BSYNC B0 ;  /* 0x0000000000007941 */ /* 0x000fea0003800000 */
.L_x_13:
        /* <DEDUP_REMOVED lines=19> */
.L_x_17:
[----:B------:R-:W-:Y:S01]  /*1210*/  MOV R50, 0x3c80f082 ;  /* 0x3c80f08200327802 */ /* 0x000fe20000000f00 */
[----:B------:R-:W-:-:S04]  /*1220*/  FMUL R27, R18, R18 ;  /* 0x00000012121b7220 */ /* 0x000fc80000400000 */
[----:B------:R-:W-:-:S04]  /*1230*/  FFMA.FTZ R50, R27, R50, -0.052303962409496307373 ;  /* 0xbd563cae1b327423 */ /* 0x000fc80000010032 */
[----:B------:R-:W-:-:S04]  /*1240*/  FFMA.FTZ R50, R27, R50, 0.1331529766321182251 ;  /* 0x3e0859411b327423 */ /* 0x000fc80000010032 */
[----:B------:R-:W-:-:S04]  /*1250*/  FFMA.FTZ R50, R27, R50, -0.33332768082618713379 ;  /* 0xbeaaa9ed1b327423 */ /* 0x000fc80000010032 */
[----:B------:R-:W-:-:S04]  /*1260*/  FFMA.FTZ R27, R27, R50, RZ ;  /* 0x000000321b1b7223 */ /* 0x000fc800000100ff */
[----:B------:R-:W-:-:S03]  /*1270*/  FFMA.FTZ R18, R18, R27, R18 ;  /* 0x0000001b12127223 */ /* 0x000fc60000010012 */
.L_x_18:
[----:B------:R-:W-:Y:S05]  /*1280*/  BSYNC B0 ;  /* 0x0000000000007941 */ /* 0x000fea0003800000 */
.L_x_16:
        /* <DEDUP_REMOVED lines=19> */
.L_x_20:
[----:B------:R-:W-:Y:S01]  /*13c0*/  MOV R50, 0x3c80f082 ;  /* 0x3c80f08200327802 */ /* 0x000fe20000000f00 */
[----:B------:R-:W-:-:S04]  /*13d0*/  FMUL R27, R17, R17 ;  /* 0x00000011111b7220 */ /* 0x000fc80000400000 */
[----:B------:R-:W-:-:S04]  /*13e0*/  FFMA.FTZ R50, R27, R50, -0.052303962409496307373 ;  /* 0xbd563cae1b327423 */ /* 0x000fc80000010032 */
[----:B------:R-:W-:-:S04]  /*13f0*/  FFMA.FTZ R50, R27, R50, 0.1331529766321182251 ;  /* 0x3e0859411b327423 */ /* 0x000fc80000010032 */
[----:B------:R-:W-:-:S04]  /*1400*/  FFMA.FTZ R50, R27, R50, -0.33332768082618713379 ;  /* 0xbeaaa9ed1b327423 */ /* 0x000fc80000010032 */
[----:B------:R-:W-:-:S04]  /*1410*/  FFMA.FTZ R50, R27, R50, RZ ;  /* 0x000000321b327223 */ /* 0x000fc800000100ff */
[----:B------:R-:W-:-:S03]  /*1420*/  FFMA.FTZ R17, R17, R50, R17 ;  /* 0x0000003211117223 */ /* 0x000fc60000010011 */
.L_x_21:
[----:B------:R-:W-:Y:S05]  /*1430*/  BSYNC B0 ;  /* 0x0000000000007941 */ /* 0x000fea0003800000 */
.L_x_19:
        /* <DEDUP_REMOVED lines=19> */
.L_x_23:
[----:B------:R-:W-:Y:S01]  /*1570*/  MOV R50, 0x3c80f082 ;  /* 0x3c80f08200327802 */ /* 0x000fe20000000f00 */
[----:B------:R-:W-:-:S04]  /*1580*/  FMUL R27, R16, R16 ;  /* 0x00000010101b7220 */ /* 0x000fc80000400000 */
[----:B------:R-:W-:-:S04]  /*1590*/  FFMA.FTZ R50, R27, R50, -0.052303962409496307373 ;  /* 0xbd563cae1b327423 */ /* 0x000fc80000010032 */
[----:B------:R-:W-:-:S04]  /*15a0*/  FFMA.FTZ R50, R27, R50, 0.1331529766321182251 ;  /* 0x3e0859411b327423 */ /* 0x000fc80000010032 */
[----:B------:R-:W-:-:S04]  /*15b0*/  FFMA.FTZ R50, R27, R50, -0.33332768082618713379 ;  /* 0xbeaaa9ed1b327423 */ /* 0x000fc80000010032 */
[----:B------:R-:W-:-:S04]  /*15c0*/  FFMA.FTZ R27, R27, R50, RZ ;  /* 0x000000321b1b7223 */ /* 0x000fc800000100ff */
[----:B------:R-:W-:-:S03]  /*15d0*/  FFMA.FTZ R16, R16, R27, R16 ;  /* 0x0000001b10107223 */ /* 0x000fc60000010010 */
.L_x_24:
[----:B------:R-:W-:Y:S05]  /*15e0*/  BSYNC B0 ;  /* 0x0000000000007941 */ /* 0x000fea0003800000 */
.L_x_22:
        /* <DEDUP_REMOVED lines=19> */
.L_x_26:
[----:B------:R-:W-:Y:S01]  /*1720*/  MOV R50, 0x3c80f082 ;  /* 0x3c80f08200327802 */ /* 0x000fe20000000f00 */
[----:B------:R-:W-:-:S04]  /*1730*/  FMUL R27, R22, R22 ;  /* 0x00000016161b7220 */ /* 0x000fc80000400000 */
[----:B------:R-:W-:-:S04]  /*1740*/  FFMA.FTZ R50, R27, R50, -0.052303962409496307373 ;  /* 0xbd563cae1b327423 */ /* 0x000fc80000010032 */
[----:B------:R-:W-:-:S04]  /*1750*/  FFMA.FTZ R50, R27, R50, 0.1331529766321182251 ;  /* 0x3e0859411b327423 */ /* 0x000fc80000010032 */
[----:B------:R-:W-:-:S04]  /*1760*/  FFMA.FTZ R50, R27, R50, -0.33332768082618713379 ;  /* 0xbeaaa9ed1b327423 */ /* 0x000fc80000010032 */
[----:B------:R-:W-:-:S04]  /*1770*/  FFMA.FTZ R27, R27, R50, RZ ;  /* 0x000000321b1b7223 */ /* 0x000fc800000100ff */
[----:B------:R-:W-:-:S03]  /*1780*/  FFMA.FTZ R22, R22, R27, R22 ;  /* 0x0000001b16167223 */ /* 0x000fc60000010016 */
.L_x_27:
[----:B------:R-:W-:Y:S05]  /*1790*/  BSYNC B0 ;  /* 0x0000000000007941 */ /* 0x000fea0003800000 */
.L_x_25:
        /* <DEDUP_REMOVED lines=19> */
.L_x_29:
[----:B------:R-:W-:Y:S01]  /*18d0*/  MOV R50, 0x3c80f082 ;  /* 0x3c80f08200327802 */ /* 0x000fe20000000f00 */
[----:B------:R-:W-:-:S04]  /*18e0*/  FMUL R27, R15, R15 ;  /* 0x0000000f0f1b7220 */ /* 0x000fc80000400000 */
[----:B------:R-:W-:-:S04]  /*18f0*/  FFMA.FTZ R50, R27, R50, -0.052303962409496307373 ;  /* 0xbd563cae1b327423 */ /* 0x000fc80000010032 */
[----:B------:R-:W-:-:S04]  /*1900*/  FFMA.FTZ R50, R27, R50, 0.1331529766321182251 ;  /* 0x3e0859411b327423 */ /* 0x000fc80000010032 */
[----:B------:R-:W-:-:S04]  /*1910*/  FFMA.FTZ R50, R27, R50, -0.33332768082618713379 ;  /* 0xbeaaa9ed1b327423 */ /* 0x000fc80000010032 */
[----:B------:R-:W-:-:S04]  /*1920*/  FFMA.FTZ R50, R27, R50, RZ ;  /* 0x000000321b327223 */ /* 0x000fc800000100ff */
[----:B------:R-:W-:-:S03]  /*1930*/  FFMA.FTZ R15, R15, R50, R15 ;  /* 0x000000320f0f7223 */ /* 0x000fc6000001000f */
.L_x_30:
[----:B------:R-:W-:Y:S05]  /*1940*/  BSYNC B0 ;  /* 0x0000000000007941 */ /* 0x000fea0003800000 */
.L_x_28:
        /* <DEDUP_REMOVED lines=19> */
.L_x_32:
[----:B------:R-:W-:Y:S01]  /*1a80*/  MOV R50, 0x3c80f082 ;  /* 0x3c80f08200327802 */ /* 0x000fe20000000f00 */
[----:B------:R-:W-:-:S04]  /*1a90*/  FMUL R27, R14, R14 ;  /* 0x0000000e0e1b7220 */ /* 0x000fc80000400000 */
[----:B------:R-:W-:-:S04]  /*1aa0*/  FFMA.FTZ R50, R27, R50, -0.052303962409496307373 ;  /* 0xbd563cae1b327423 */ /* 0x000fc80000010032 */
[----:B------:R-:W-:-:S04]  /*1ab0*/  FFMA.FTZ R50, R27, R50, 0.1331529766321182251 ;  /* 0x3e0859411b327423 */ /* 0x000fc80000010032 */
[----:B------:R-:W-:-:S04]  /*1ac0*/  FFMA.FTZ R50, R27, R50, -0.33332768082618713379 ;  /* 0xbeaaa9ed1b327423 */ /* 0x000fc80000010032 */
[----:B------:R-:W-:-:S04]  /*1ad0*/  FFMA.FTZ R27, R27, R50, RZ ;  /* 0x000000321b1b7223 */ /* 0x000fc800000100ff */
[----:B------:R-:W-:-:S03]  /*1ae0*/  FFMA.FTZ R14, R14, R27, R14 ;  /* 0x0000001b0e0e7223 */ /* 0x000fc6000001000e */
.L_x_33:
[----:B------:R-:W-:Y:S05]  /*1af0*/  BSYNC B0 ;  /* 0x0000000000007941 */ /* 0x000fea0003800000 */
.L_x_31:
        /* <DEDUP_REMOVED lines=19> */
.L_x_35:
[----:B------:R-:W-:Y:S01]  /*1c30*/  MOV R50, 0x3c80f082 ;  /* 0x3c80f08200327802 */ /* 0x000fe20000000f00 */
[----:B------:R-:W-:-:S04]  /*1c40*/  FMUL R27, R13, R13 ;  /* 0x0000000d0d1b7220 */ /* 0x000fc80000400000 */
[----:B------:R-:W-:-:S04]  /*1c50*/  FFMA.FTZ R50, R27, R50, -0.052303962409496307373 ;  /* 0xbd563cae1b327423 */ /* 0x000fc80000010032 */
[----:B------:R-:W-:-:S04]  /*1c60*/  FFMA.FTZ R50, R27, R50, 0.1331529766321182251 ;  /* 0x3e0859411b327423 */ /* 0x000fc80000010032 */
[----:B------:R-:W-:-:S04]  /*1c70*/  FFMA.FTZ R50, R27, R50, -0.33332768082618713379 ;  /* 0xbeaaa9ed1b327423 */ /* 0x000fc80000010032 */
[----:B------:R-:W-:-:S04]  /*1c80*/  FFMA.FTZ R50, R27, R50, RZ ;  /* 0x000000321b327223 */ /* 0x000fc800000100ff */
[----:B------:R-:W-:-:S03]  /*1c90*/  FFMA.FTZ R13, R13, R50, R13 ;  /* 0x000000320d0d7223 */ /* 0x000fc6000001000d */
.L_x_36:
[----:B------:R-:W-:Y:S05]  /*1ca0*/  BSYNC B0 ;  /* 0x0000000000007941 */ /* 0x000fea0003800000 */
.L_x_34:
        /* <DEDUP_REMOVED lines=19> */
.L_x_38:
[----:B------:R-:W-:Y:S01]  /*1de0*/  MOV R50, 0x3c80f082 ;  /* 0x3c80f08200327802 */ /* 0x000fe20000000f00 */
[----:B------:R-:W-:-:S04]  /*1df0*/  FMUL R27, R12, R12 ;  /* 0x0000000c0c1b7220 */ /* 0x000fc80000400000 */
[----:B------:R-:W-:-:S04]  /*1e00*/  FFMA.FTZ R50, R27, R50, -0.052303962409496307373 ;  /* 0xbd563cae1b327423 */ /* 0x000fc80000010032 */
[----:B------:R-:W-:-:S04]  /*1e10*/  FFMA.FTZ R50, R27, R50, 0.1331529766321182251 ;  /* 0x3e0859411b327423 */ /* 0x000fc80000010032 */
[----:B------:R-:W-:-:S04]  /*1e20*/  FFMA.FTZ R50, R27, R50, -0.33332768082618713379 ;  /* 0xbeaaa9ed1b327423 */ /* 0x000fc80000010032 */
[----:B------:R-:W-:-:S04]  /*1e30*/  FFMA.FTZ R27, R27, R50, RZ ;  /* 0x000000321b1b7223 */ /* 0x000fc800000100ff */
[----:B------:R-:W-:-:S03]  /*1e40*/  FFMA.FTZ R12, R12, R27, R12 ;  /* 0x0000001b0c0c7223 */ /* 0x000fc6000001000c */
.L_x_39:
[----:B------:R-:W-:Y:S05]  /*1e50*/  BSYNC B0 ;  /* 0x0000000000007941 */ /* 0x000fea0003800000 */
.L_x_37:
[----:B------:R-:W-:Y:S01]  /*1e60*/  FMUL R50, R9, 0.25 ;  /* 0x3e80000009327820 */ /* 0x000fe20000400000 */
[----:B------:R-:W-:Y:S01]  /*1e70*/  BMOV.32.CLEAR RZ, B0 ;  /* 0x0000000000ff7355 */ /* 0x000fe20000100000 */
[----:B------:R-:W-:Y:S01]  /*1e80*/  FADD.FTZ R31, |R11|, -RZ ;  /* 0x800000ff0b1f7221 */ /* 0x000fe20000010200 */
[----:B------:R-:W-:Y:S02]  /*1e90*/  BSSY B0, `(.L_x_40) ;  /* 0x0000017000007945 */ /* 0x000fe40003800000 */
[----:B------:R-:W-:Y:S02]  /*1ea0*/  FSEL R50, R50, R9, P5 ;  /* 0x0000000932327208 */ /* 0x000fe40002800000 */
[----:B------:R-:W-:-:S03]  /*1eb0*/  FSETP.GE.AND P5, PT, R31, 0.60000002384185791016, PT ;  /* 0x3f19999a1f00780b */ /* 0x000fc60003fa6000 */
[----:B------:R-:W-:-:S04]  /*1ec0*/  @!P4 FMUL R50, R50, 16777216 ;  /* 0x4b8000003232c820 */ /* 0x000fc80000400000 */
[----:B------:R-:W-:-:S05]  /*1ed0*/  FMUL R9, R25, R50 ;  /* 0x0000003219097220 */ /* 0x000fca0000400000 */
        /* <DEDUP_REMOVED lines=11> */
.L_x_41:
[----:B------:R-:W-:Y:S01]  /*1f90*/  MOV R50, 0x3c80f082 ;  /* 0x3c80f08200327802 */ /* 0x000fe20000000f00 */
[----:B------:R-:W-:-:S04]  /*1fa0*/  FMUL R25, R11, R11 ;  /* 0x0000000b0b197220 */ /* 0x000fc80000400000 */
[----:B------:R-:W-:-:S04]  /*1fb0*/  FFMA.FTZ R50, R25, R50, -0.052303962409496307373 ;  /* 0xbd563cae19327423 */ /* 0x000fc80000010032 */
[----:B------:R-:W-:-:S04]  /*1fc0*/  FFMA.FTZ R50, R25, R50, 0.1331529766321182251 ;  /* 0x3e08594119327423 */ /* 0x000fc80000010032 */
[----:B------:R-:W-:-:S04]  /*1fd0*/  FFMA.FTZ R50, R25, R50, -0.33332768082618713379 ;  /* 0xbeaaa9ed19327423 */ /* 0x000fc80000010032 */
[----:B------:R-:W-:-:S04]  /*1fe0*/  FFMA.FTZ R50, R25, R50, RZ ;  /* 0x0000003219327223 */ /* 0x000fc800000100ff */
[----:B------:R-:W-:-:S03]  /*1ff0*/  FFMA.FTZ R11, R11, R50, R11 ;  /* 0x000000320b0b7223 */ /* 0x000fc6000001000b */
.L_x_42:
[----:B------:R-:W-:Y:S05]  /*2000*/  BSYNC B0 ;  /* 0x0000000000007941 */ /* 0x000fea0003800000 */
.L_x_40:
[----:B------:R-:W-:Y:S01]  /*2010*/  FADD.FTZ R31, |R10|, -RZ ;  /* 0x800000ff0a1f7221 */ /* 0x000fe20000010200 */
[----:B------:R-:W-:Y:S01]  /*2020*/  BMOV.32.CLEAR RZ, B0 ;  /* 0x0000000000ff7355 */ /* 0x000fe20000100000 */
[----:B------:R-:W-:Y:S03]  /*2030*/  BSSY B0, `(.L_x_43) ;  /* 0x0000014000007945 */ /* 0x000fe60003800000 */
        /* <DEDUP_REMOVED lines=12> */
.L_x_44:
[----:B------:R-:W-:Y:S01]  /*2100*/  MOV R50, 0x3c80f082 ;  /* 0x3c80f08200327802 */ /* 0x000fe20000000f00 */
[----:B------:R-:W-:-:S04]  /*2110*/  FMUL R25, R10, R10 ;  /* 0x0000000a0a197220 */ /* 0x000fc80000400000 */
[----:B------:R-:W-:-:S04]  /*2120*/  FFMA.FTZ R50, R25, R50, -0.052303962409496307373 ;  /* 0xbd563cae19327423 */ /* 0x000fc80000010032 */
[----:B------:R-:W-:-:S04]  /*2130*/  FFMA.FTZ R50, R25, R50, 0.1331529766321182251 ;  /* 0x3e08594119327423 */ /* 0x000fc80000010032 */
[----:B------:R-:W-:-:S04]  /*2140*/  FFMA.FTZ R50, R25, R50, -0.33332768082618713379 ;  /* 0xbeaaa9ed19327423 */ /* 0x000fc80000010032 */
[----:B------:R-:W-:-:S04]  /*2150*/  FFMA.FTZ R25, R25, R50, RZ ;  /* 0x0000003219197223 */ /* 0x000fc800000100ff */
[----:B------:R-:W-:-:S03]  /*2160*/  FFMA.FTZ R10, R10, R25, R10 ;  /* 0x000000190a0a7223 */ /* 0x000fc6000001000a */
.L_x_45:
[----:B------:R-:W-:Y:S05]  /*2170*/  BSYNC B0 ;  /* 0x0000000000007941 */ /* 0x000fea0003800000 */
.L_x_43:
        /* <DEDUP_REMOVED lines=15> */
.L_x_47:
[----:B------:R-:W-:Y:S01]  /*2270*/  MOV R50, 0x3c80f082 ;  /* 0x3c80f08200327802 */ /* 0x000fe20000000f00 */
[----:B------:R-:W-:-:S04]  /*2280*/  FMUL R25, R9, R9 ;  /* 0x0000000909197220 */ /* 0x000fc80000400000 */
[----:B------:R-:W-:-:S04]  /*2290*/  FFMA.FTZ R50, R25, R50, -0.052303962409496307373 ;  /* 0xbd563cae19327423 */ /* 0x000fc80000010032 */
[----:B------:R-:W-:-:S04]  /*22a0*/  FFMA.FTZ R50, R25, R50, 0.1331529766321182251 ;  /* 0x3e08594119327423 */ /* 0x000fc80000010032 */
[----:B------:R-:W-:-:S04]  /*22b0*/  FFMA.FTZ R50, R25, R50, -0.33332768082618713379 ;  /* 0xbeaaa9ed19327423 */ /* 0x000fc80000010032 */
[----:B------:R-:W-:-:S04]  /*22c0*/  FFMA.FTZ R50, R25, R50, RZ ;  /* 0x0000003219327223 */ /* 0x000fc800000100ff */
[----:B------:R-:W-:-:S03]  /*22d0*/  FFMA.FTZ R9, R9, R50, R9 ;  /* 0x0000003209097223 */ /* 0x000fc60000010009 */
.L_x_48:
[----:B------:R-:W-:Y:S05]  /*22e0*/  BSYNC B0 ;  /* 0x0000000000007941 */ /* 0x000fea0003800000 */
.L_x_46:
[-C--:B------:R-:W-:Y:S02]  /*22f0*/  FMUL R33, R9, R24.reuse ;  /* 0x0000001809217220 */ /* 0x080fe40000400000 */
[-C--:B------:R-:W-:Y:S02]  /*2300*/  FMUL R31, R10, R24.reuse ;  /* 0x000000180a1f7220 */ /* 0x080fe40000400000 */
[-C--:B------:R-:W-:Y:S02]  /*2310*/  FMUL R29, R11, R24.reuse ;  /* 0x000000180b1d7220 */ /* 0x080fe40000400000 */
[-C--:B------:R-:W-:Y:S02]  /*2320*/  FMUL R27, R12, R24.reuse ;  /* 0x000000180c1b7220 */ /* 0x080fe40000400000 */
[-C--:B------:R-:W-:Y:S02]  /*2330*/  FMUL R25, R13, R24.reuse ;  /* 0x000000180d197220 */ /* 0x080fe40000400000 */
[----:B------:R-:W-:-:S02]  /*2340*/  FMUL R51, R14, R24 ;  /* 0x000000180e337220 */ /* 0x000fc40000400000 */
        /* <DEDUP_REMOVED lines=9> */
[----:B------:R-:W-:Y:S02]  /*23e0*/  FMUL R37, R8, R24 ;  /* 0x0000001808257220 */ /* 0x000fe40000400000 */
.L_x_0:
[----:B------:R-:W-:Y:S02]  /*23f0*/  ULDC.64 UR6, c[0x0][0x180] ;  /* 0x0000600000067ab9 */ /* 0x000fe40000000a00 */
[----:B------:R-:W-:-:S04]  /*2400*/  ULEA UR6, UP0, UR10, UR6, 0x2 ;  /* 0x000000060a067291 */ /* 0x000fc8000f80103f */
[----:B------:R-:W-:-:S09]  /*2410*/  ULEA.HI.X UR7, UR10, UR7, UR8, 0x2, UP0 ;  /* 0x000000070a077291 */ /* 0x000fd200080f1408 */
[----:B------:R-:W2:Y:S01]  /*2420*/  LDG.E.SYS R24, [UR6] ;  /* 0x00000006ff187981 */ /* 0x000ea2000c1ee900 */
[----:B------:R-:W-:Y:S02]  /*2430*/  FFMA R18, -R18, R18, 1 ;  /* 0x3f80000012127423 */ /* 0x000fe40000000112 */
[----:B------:R-:W-:Y:S02]  /*2440*/  FFMA R8, -R8, R8, 1 ;  /* 0x3f80000008087423 */ /* 0x000fe40000000108 */
[----:B------:R-:W-:Y:S02]  /*2450*/  FFMA R20, -R20, R20, 1 ;  /* 0x3f80000014147423 */ /* 0x000fe40000000114 */
[----:B------:R-:W-:Y:S02]  /*2460*/  FFMA R14, -R14, R14, 1 ;  /* 0x3f8000000e0e7423 */ /* 0x000fe4000000010e */
[----:B------:R-:W-:Y:S02]  /*2470*/  FFMA R12, -R12, R12, 1 ;  /* 0x3f8000000c0c7423 */ /* 0x000fe4000000010c */
[----:B------:R-:W-:-:S02]  /*2480*/  FFMA R22, -R22, R22, 1 ;  /* 0x3f80000016167423 */ /* 0x000fc40000000116 */
[----:B------:R-:W-:Y:S02]  /*2490*/  FFMA R10, -R10, R10, 1 ;  /* 0x3f8000000a0a7423 */ /* 0x000fe4000000010a */
[C---:B--2---:R-:W-:Y:S02]  /*24a0*/  FADD R50, -R24.reuse, R59 ;  /* 0x0000003b18327221 */ /* 0x044fe40000000100 */
[----:B------:R-:W-:Y:S02]  /*24b0*/  FADD R35, -R24, R35 ;  /* 0x0000002318237221 */ /* 0x000fe40000000100 */
[----:B------:R-:W-:Y:S02]  /*24c0*/  FMUL R50, R50, 1.4426950216293334961 ;  /* 0x3fb8aa3b32327820 */ /* 0x000fe40000400000 */
[----:B------:R-:W-:Y:S02]  /*24d0*/  FMUL R52, R35, 1.4426950216293334961 ;  /* 0x3fb8aa3b23347820 */ /* 0x000fe40000400000 */
[----:B------:R-:W-:Y:S01]  /*24e0*/  FADD R39, -R24, R39 ;  /* 0x0000002718277221 */ /* 0x000fe20000000100 */
[----:B------:R-:W-:Y:S01]  /*24f0*/  FSETP.GEU.AND P4, PT, R50, -126, PT ;  /* 0xc2fc00003200780b */ /* 0x000fe20003f8e000 */
[----:B------:R-:W-:Y:S01]  /*2500*/  FADD R43, -R24, R43 ;  /* 0x0000002b182b7221 */ /* 0x000fe20000000100 */
[----:B------:R-:W-:Y:S01]  /*2510*/  FSETP.GEU.AND P5, PT, R52, -126, PT ;  /* 0xc2fc00003400780b */ /* 0x000fe20003fae000 */
[----:B------:R-:W-:-:S02]  /*2520*/  FMUL R54, R39, 1.4426950216293334961 ;  /* 0x3fb8aa3b27367820 */ /* 0x000fc40000400000 */
[----:B------:R-:W-:-:S03]  /*2530*/  FADD R45, -R24, R45 ;  /* 0x0000002d182d7221 */ /* 0x000fc60000000100 */
[----:B------:R-:W-:-:S04]  /*2540*/  FSETP.GEU.AND P6, PT, R54, -126, PT ;  /* 0xc2fc00003600780b */ /* 0x000fc80003fce000 */
[----:B------:R-:W-:Y:S02]  /*2550*/  @!P4 FMUL R50, R50, 0.5 ;  /* 0x3f0000003232c820 */ /* 0x000fe40000400000 */
[----:B------:R-:W-:-:S04]  /*2560*/  @!P5 FMUL R52, R52, 0.5 ;  /* 0x3f0000003434d820 */ /* 0x000fc80000400000 */
[----:B------:R-:W0:Y:S02]  /*2570*/  MUFU.EX2 R35, R50 ;  /* 0x0000003200237308 */ /* 0x000e240000000800 */
[----:B------:R-:W-:-:S06]  /*2580*/  @!P6 FMUL R54, R54, 0.5 ;  /* 0x3f0000003636e820 */ /* 0x000fcc0000400000 */
[----:B------:R-:W1:Y:S01]  /*2590*/  MUFU.EX2 R39, R52 ;  /* 0x0000003400277308 */ /* 0x000e620000000800 */
[----:B0-----:R-:W-:Y:S01]  /*25a0*/  @!P4 FMUL R35, R35, R35 ;  /* 0x000000232323c220 */ /* 0x001fe20000400000 */
[----:B------:R-:W-:Y:S01]  /*25b0*/  ISETP.NE.AND P4, PT, R41, UR9, PT ;  /* 0x0000000929007c0c */ /* 0x000fe2000bf85270 */
[----:B------:R-:W-:-:S04]  /*25c0*/  FADD R41, -R24, R57 ;  /* 0x0000003918297221 */ /* 0x000fc80000000100 */
[----:B------:R-:W-:Y:S02]  /*25d0*/  FMUL R56, R41, 1.4426950216293334961 ;  /* 0x3fb8aa3b29387820 */ /* 0x000fe40000400000 */
[----:B------:R-:W0:Y:S01]  /*25e0*/  MUFU.EX2 R41, R54 ;  /* 0x0000003600297308 */ /* 0x000e220000000800 */
[----:B-1----:R-:W-:Y:S01]  /*25f0*/  @!P5 FMUL R39, R39, R39 ;  /* 0x000000272727d220 */ /* 0x002fe20000400000 */
[----:B------:R-:W-:Y:S01]  /*2600*/  ISETP.NE.AND P5, PT, R49, UR9, PT ;  /* 0x0000000931007c0c */ /* 0x000fe2000bfa5270 */
[----:B------:R-:W-:Y:S02]  /*2610*/  FMUL R49, R43, 1.4426950216293334961 ;  /* 0x3fb8aa3b2b317820 */ /* 0x000fe40000400000 */
[----:B------:R-:W-:Y:S01]  /*2620*/  @!P4 FADD R35, R35, -1 ;  /* 0xbf8000002323c421 */ /* 0x000fe20000000000 */
[----:B------:R-:W-:-:S03]  /*2630*/  FSETP.GEU.AND P4, PT, R56, -126, PT ;  /* 0xc2fc00003800780b */ /* 0x000fc60003f8e000 */
[----:B------:R-:W-:-:S05]  /*2640*/  @!P3 FMUL R35, R0, R35 ;  /* 0x000000230023b220 */ /* 0x000fca0000400000 */
[----:B------:R-:W-:Y:S01]  /*2650*/  @!P5 FADD R39, R39, -1 ;  /* 0xbf8000002727d421 */ /* 0x000fe20000000000 */
[----:B------:R-:W-:Y:S01]  /*2660*/  FSETP.GEU.AND P5, PT, R49, -126, PT ;  /* 0xc2fc00003100780b */ /* 0x000fe20003fae000 */
[----:B0-----:R-:W-:Y:S01]  /*2670*/  @!P6 FMUL R41, R41, R41 ;  /* 0x000000292929e220 */ /* 0x001fe20000400000 */
[----:B------:R-:W-:Y:S01]  /*2680*/  ISETP.NE.AND P6, PT, R48, UR9, PT ;  /* 0x0000000930007c0c */ /* 0x000fe2000bfc5270 */
[----:B------:R-:W-:Y:S02]  /*2690*/  @!P4 FMUL R56, R56, 0.5 ;  /* 0x3f0000003838c820 */ /* 0x000fe40000400000 */
[----:B------:R-:W-:Y:S02]  /*26a0*/  FMUL R48, R45, 1.4426950216293334961 ;  /* 0x3fb8aa3b2d307820 */ /* 0x000fe40000400000 */
[----:B------:R-:W-:Y:S02]  /*26b0*/  @!P3 FMUL R39, R0, R39 ;  /* 0x000000270027b220 */ /* 0x000fe40000400000 */
[----:B------:R-:W0:Y:S03]  /*26c0*/  MUFU.EX2 R43, R56 ;  /* 0x00000038002b7308 */ /* 0x000e260000000800 */
[----:B------:R-:W-:-:S02]  /*26d0*/  @!P5 FMUL R49, R49, 0.5 ;  /* 0x3f0000003131d820 */ /* 0x000fc40000400000 */
[----:B------:R-:W-:Y:S01]  /*26e0*/  @!P6 FADD R41, R41, -1 ;  /* 0xbf8000002929e421 */ /* 0x000fe20000000000 */
[----:B------:R-:W-:-:S03]  /*26f0*/  FSETP.GEU.AND P6, PT, R48, -126, PT ;  /* 0xc2fc00003000780b */ /* 0x000fc60003fce000 */
[----:B------:R-:W1:Y:S01]  /*2700*/  MUFU.EX2 R45, R49 ;  /* 0x00000031002d7308 */ /* 0x000e620000000800 */
[----:B------:R-:W-:-:S04]  /*2710*/  @!P3 FMUL R41, R0, R41 ;  /* 0x000000290029b220 */ /* 0x000fc80000400000 */
[----:B------:R-:W-:Y:S02]  /*2720*/  @!P2 FMUL R41, R41, R20 ;  /* 0x000000142929a220 */ /* 0x000fe40000400000 */
[----:B0-----:R-:W-:Y:S01]  /*2730*/  @!P4 FMUL R43, R43, R43 ;  /* 0x0000002b2b2bc220 */ /* 0x001fe20000400000 */
[----:B------:R-:W-:Y:S01]  /*2740*/  ISETP.NE.AND P4, PT, R44, UR9, PT ;  /* 0x000000092c007c0c */ /* 0x000fe2000bf85270 */
[----:B------:R-:W-:Y:S02]  /*2750*/  @!P6 FMUL R48, R48, 0.5 ;  /* 0x3f0000003030e820 */ /* 0x000fe40000400000 */
[----:B------:R-:W-:Y:S02]  /*2760*/  FADD R44, -R24, R47 ;  /* 0x0000002f182c7221 */ /* 0x000fe40000000100 */
[----:B------:R-:W-:Y:S02]  /*2770*/  FFMA R20, -R19, R19, 1 ;  /* 0x3f80000013147423 */ /* 0x000fe40000000113 */
[----:B------:R-:W-:Y:S01]  /*2780*/  FMUL R50, R44, 1.4426950216293334961 ;  /* 0x3fb8aa3b2c327820 */ /* 0x000fe20000400000 */
[----:B------:R-:W0:Y:S01]  /*2790*/  MUFU.EX2 R47, R48 ;  /* 0x00000030002f7308 */ /* 0x000e220000000800 */
[----:B-1----:R-:W-:Y:S01]  /*27a0*/  @!P5 FMUL R45, R45, R45 ;  /* 0x0000002d2d2dd220 */ /* 0x002fe20000400000 */
[----:B------:R-:W-:Y:S01]  /*27b0*/  ISETP.NE.AND P5, PT, R46, UR9, PT ;  /* 0x000000092e007c0c */ /* 0x000fe2000bfa5270 */
[----:B------:R-:W-:-:S02]  /*27c0*/  FADD R44, -R24, R55 ;  /* 0x00000037182c7221 */ /* 0x000fc40000000100 */
[----:B------:R-:W-:Y:S01]  /*27d0*/  @!P4 FADD R43, R43, -1 ;  /* 0xbf8000002b2bc421 */ /* 0x000fe20000000000 */
[----:B------:R-:W-:Y:S01]  /*27e0*/  FSETP.GEU.AND P4, PT, R50, -126, PT ;  /* 0xc2fc00003200780b */ /* 0x000fe20003f8e000 */
[----:B------:R-:W-:Y:S02]  /*27f0*/  FMUL R44, R44, 1.4426950216293334961 ;  /* 0x3fb8aa3b2c2c7820 */ /* 0x000fe40000400000 */
[----:B------:R-:W-:Y:S02]  /*2800*/  @!P3 FMUL R43, R0, R43 ;  /* 0x0000002b002bb220 */ /* 0x000fe40000400000 */
[----:B------:R-:W-:Y:S02]  /*2810*/  FMUL R41, R41, UR4 ;  /* 0x0000000429297c20 */ /* 0x000fe40008400000 */
[----:B------:R-:W-:Y:S02]  /*2820*/  @!P2 FMUL R43, R43, R20 ;  /* 0x000000142b2ba220 */ /* 0x000fe40000400000 */
[----:B------:R-:W-:Y:S01]  /*2830*/  @!P5 FADD R45, R45, -1 ;  /* 0xbf8000002d2dd421 */ /* 0x000fe20000000000 */
[----:B------:R-:W-:Y:S01]  /*2840*/  FSETP.GEU.AND P5, PT, R44, -126, PT ;  /* 0xc2fc00002c00780b */ /* 0x000fe20003fae000 */
[----:B0-----:R-:W-:Y:S01]  /*2850*/  @!P6 FMUL R47, R47, R47 ;  /* 0x0000002f2f2fe220 */ /* 0x001fe20000400000 */
[----:B------:R-:W-:Y:S01]  /*2860*/  ISETP.NE.AND P6, PT, R26, UR9, PT ;  /* 0x000000091a007c0c */ /* 0x000fe2000bfc5270 */
[----:B------:R-:W-:-:S02]  /*2870*/  @!P4 FMUL R50, R50, 0.5 ;  /* 0x3f0000003232c820 */ /* 0x000fc40000400000 */
[----:B------:R-:W-:Y:S02]  /*2880*/  FADD R26, -R24, R53 ;  /* 0x00000035181a7221 */ /* 0x000fe40000000100 */
[----:B------:R-:W-:Y:S02]  /*2890*/  @!P3 FMUL R45, R0, R45 ;  /* 0x0000002d002db220 */ /* 0x000fe40000400000 */
[----:B------:R-:W0:Y:S01]  /*28a0*/  MUFU.EX2 R49, R50 ;  /* 0x0000003200317308 */ /* 0x000e220000000800 */
[----:B------:R-:W-:Y:S02]  /*28b0*/  FMUL R46, R26, 1.4426950216293334961 ;  /* 0x3fb8aa3b1a2e7820 */ /* 0x000fe40000400000 */
[----:B------:R-:W-:Y:S02]  /*28c0*/  @!P5 FMUL R44, R44, 0.5 ;  /* 0x3f0000002c2cd820 */ /* 0x000fe40000400000 */
[----:B------:R-:W-:Y:S01]  /*28d0*/  @!P6 FADD R47, R47, -1 ;  /* 0xbf8000002f2fe421 */ /* 0x000fe20000000000 */
[----:B------:R-:W-:Y:S01]  /*28e0*/  FSETP.GEU.AND P6, PT, R46, -126, PT ;  /* 0xc2fc00002e00780b */ /* 0x000fe20003fce000 */
[----:B------:R-:W-:-:S02]  /*28f0*/  FADD R26, -R24, R51 ;  /* 0x00000033181a7221 */ /* 0x000fc40000000100 */
[----:B------:R-:W1:Y:S01]  /*2900*/  MUFU.EX2 R53, R44 ;  /* 0x0000002c00357308 */ /* 0x000e620000000800 */
[----:B------:R-:W-:Y:S02]  /*2910*/  @!P2 FMUL R45, R45, R18 ;  /* 0x000000122d2da220 */ /* 0x000fe40000400000 */
[----:B------:R-:W-:Y:S02]  /*2920*/  FMUL R26, R26, 1.4426950216293334961 ;  /* 0x3fb8aa3b1a1a7820 */ /* 0x000fe40000400000 */
[----:B------:R-:W-:Y:S02]  /*2930*/  FFMA R18, -R17, R17, 1 ;  /* 0x3f80000011127423 */ /* 0x000fe40000000111 */
[----:B0-----:R-:W-:Y:S01]  /*2940*/  @!P4 FMUL R49, R49, R49 ;  /* 0x000000313131c220 */ /* 0x001fe20000400000 */
[----:B------:R-:W-:Y:S01]  /*2950*/  ISETP.NE.AND P4, PT, R28, UR9, PT ;  /* 0x000000091c007c0c */ /* 0x000fe2000bf85270 */
[----:B------:R-:W-:Y:S02]  /*2960*/  @!P6 FMUL R46, R46, 0.5 ;  /* 0x3f0000002e2ee820 */ /* 0x000fe40000400000 */
[----:B------:R-:W-:-:S02]  /*2970*/  @!P3 FMUL R47, R0, R47 ;  /* 0x0000002f002fb220 */ /* 0x000fc40000400000 */
[----:B------:R-:W-:Y:S02]  /*2980*/  FMUL R43, R43, UR4 ;  /* 0x000000042b2b7c20 */ /* 0x000fe40008400000 */
[----:B------:R-:W0:Y:S01]  /*2990*/  MUFU.EX2 R51, R46 ;  /* 0x0000002e00337308 */ /* 0x000e220000000800 */
[----:B-1----:R-:W-:Y:S01]  /*29a0*/  @!P5 FMUL R53, R53, R53 ;  /* 0x000000353535d220 */ /* 0x002fe20000400000 */
[----:B------:R-:W-:Y:S01]  /*29b0*/  ISETP.NE.AND P5, PT, R6, UR9, PT ;  /* 0x0000000906007c0c */ /* 0x000fe2000bfa5270 */
[----:B------:R-:W-:Y:S02]  /*29c0*/  FADD R6, -R24, R25 ;  /* 0x0000001918067221 */ /* 0x000fe40000000100 */
[----:B------:R-:W-:Y:S01]  /*29d0*/  @!P4 FADD R49, R49, -1 ;  /* 0xbf8000003131c421 */ /* 0x000fe20000000000 */
[----:B------:R-:W-:Y:S01]  /*29e0*/  FSETP.GEU.AND P4, PT, R26, -126, PT ;  /* 0xc2fc00001a00780b */ /* 0x000fe20003f8e000 */
[----:B------:R-:W-:Y:S01]  /*29f0*/  FMUL R28, R6, 1.4426950216293334961 ;  /* 0x3fb8aa3b061c7820 */ /* 0x000fe20000400000 */
[----:B------:R-:W-:Y:S01]  /*2a00*/  F2F.F16.F32 R17, R43 ;  /* 0x0000002b00117304 */ /* 0x000fe20000200800 */
[----:B------:R-:W-:-:S02]  /*2a10*/  FADD R6, -R24, R27 ;  /* 0x0000001b18067221 */ /* 0x000fc40000000100 */
[----:B------:R-:W-:Y:S02]  /*2a20*/  @!P2 FMUL R47, R47, R18 ;  /* 0x000000122f2fa220 */ /* 0x000fe40000400000 */
[----:B------:R-:W-:Y:S02]  /*2a30*/  FFMA R18, -R16, R16, 1 ;  /* 0x3f80000010127423 */ /* 0x000fe40000000110 */
[----:B------:R-:W-:Y:S01]  /*2a40*/  @!P5 FADD R53, R53, -1 ;  /* 0xbf8000003535d421 */ /* 0x000fe20000000000 */
[----:B------:R-:W-:Y:S01]  /*2a50*/  FSETP.GEU.AND P5, PT, R28, -126, PT ;  /* 0xc2fc00001c00780b */ /* 0x000fe20003fae000 */
[----:B0-----:R-:W-:Y:S01]  /*2a60*/  @!P6 FMUL R51, R51, R51 ;  /* 0x000000333333e220 */ /* 0x001fe20000400000 */
[----:B------:R-:W-:Y:S01]  /*2a70*/  ISETP.NE.AND P6, PT, R30, UR9, PT ;  /* 0x000000091e007c0c */ /* 0x000fe2000bfc5270 */
[----:B------:R-:W-:Y:S02]  /*2a80*/  @!P4 FMUL R26, R26, 0.5 ;  /* 0x3f0000001a1ac820 */ /* 0x000fe40000400000 */
[----:B------:R-:W-:-:S02]  /*2a90*/  FMUL R30, R6, 1.4426950216293334961 ;  /* 0x3fb8aa3b061e7820 */ /* 0x000fc40000400000 */
[----:B------:R-:W-:Y:S02]  /*2aa0*/  FADD R6, -R24, R37 ;  /* 0x0000002518067221 */ /* 0x000fe40000000100 */
[----:B------:R0:W1:Y:S01]  /*2ab0*/  MUFU.EX2 R25, R26 ;  /* 0x0000001a00197308 */ /* 0x0000620000000800 */
[----:B------:R-:W-:Y:S02]  /*2ac0*/  @!P3 FMUL R49, R0, R49 ;  /* 0x000000310031b220 */ /* 0x000fe40000400000 */
[----:B------:R-:W-:Y:S02]  /*2ad0*/  @!P5 FMUL R28, R28, 0.5 ;  /* 0x3f0000001c1cd820 */ /* 0x000fe40000400000 */
[----:B------:R-:W-:Y:S01]  /*2ae0*/  @!P6 FADD R51, R51, -1 ;  /* 0xbf8000003333e421 */ /* 0x000fe20000000000 */
[----:B------:R-:W-:Y:S01]  /*2af0*/  ISETP.NE.AND P6, PT, R32, UR9, PT ;  /* 0x0000000920007c0c */ /* 0x000fe2000bfc5270 */
[----:B------:R-:W-:Y:S02]  /*2b00*/  @!P2 FMUL R49, R49, R18 ;  /* 0x000000123131a220 */ /* 0x000fe40000400000 */
[----:B------:R-:W2:Y:S01]  /*2b10*/  MUFU.EX2 R27, R28 ;  /* 0x0000001c001b7308 */ /* 0x000ea20000000800 */
[----:B0-----:R-:W-:-:S02]  /*2b20*/  FMUL R26, R6, 1.4426950216293334961 ;  /* 0x3fb8aa3b061a7820 */ /* 0x001fc40000400000 */
[----:B------:R-:W-:Y:S02]  /*2b30*/  FADD R6, -R24, R33 ;  /* 0x0000002118067221 */ /* 0x000fe40000000100 */
[----:B------:R-:W-:Y:S02]  /*2b40*/  FMUL R45, R45, UR4 ;  /* 0x000000042d2d7c20 */ /* 0x000fe40008400000 */
[----:B-1----:R-:W-:Y:S01]  /*2b50*/  @!P4 FMUL R25, R25, R25 ;  /* 0x000000191919c220 */ /* 0x002fe20000400000 */
[----:B------:R-:W-:Y:S01]  /*2b60*/  FSETP.GEU.AND P4, PT, R30, -126, PT ;  /* 0xc2fc00001e00780b */ /* 0x000fe20003f8e000 */
[----:B------:R-:W-:Y:S02]  /*2b70*/  FMUL R32, R6, 1.4426950216293334961 ;  /* 0x3fb8aa3b06207820 */ /* 0x000fe40000400000 */
[----:B------:R-:W-:Y:S01]  /*2b80*/  @!P6 FADD R25, R25, -1 ;  /* 0xbf8000001919e421 */ /* 0x000fe20000000000 */
[----:B------:R-:W-:Y:S01]  /*2b90*/  FSETP.GEU.AND P6, PT, R26, -126, PT ;  /* 0xc2fc00001a00780b */ /* 0x000fe20003fce000 */
[C---:B------:R-:W-:Y:S01]  /*2ba0*/  FADD R6, -R24.reuse, R29 ;  /* 0x0000001d18067221 */ /* 0x040fe20000000100 */
[----:B------:R-:W-:Y:S01]  /*2bb0*/  F2F.F16.F32 R16, R45 ;  /* 0x0000002d00107304 */ /* 0x000fe20000200800 */
[----:B------:R-:W-:-:S02]  /*2bc0*/  FADD R24, -R24, R31 ;  /* 0x0000001f18187221 */ /* 0x000fc40000000100 */
[----:B--2---:R-:W-:Y:S01]  /*2bd0*/  @!P5 FMUL R27, R27, R27 ;  /* 0x0000001b1b1bd220 */ /* 0x004fe20000400000 */
[----:B------:R-:W-:Y:S01]  /*2be0*/  ISETP.NE.AND P5, PT, R34, UR9, PT ;  /* 0x0000000922007c0c */ /* 0x000fe2000bfa5270 */
[----:B------:R-:W-:Y:S02]  /*2bf0*/  FMUL R28, R6, 1.4426950216293334961 ;  /* 0x3fb8aa3b061c7820 */ /* 0x000fe40000400000 */
[----:B------:R-:W-:Y:S02]  /*2c00*/  @!P4 FMUL R30, R30, 0.5 ;  /* 0x3f0000001e1ec820 */ /* 0x000fe40000400000 */
[----:B------:R-:W-:Y:S02]  /*2c10*/  FMUL R24, R24, 1.4426950216293334961 ;  /* 0x3fb8aa3b18187820 */ /* 0x000fe40000400000 */
[----:B------:R-:W-:Y:S02]  /*2c20*/  @!P6 FMUL R26, R26, 0.5 ;  /* 0x3f0000001a1ae820 */ /* 0x000fe40000400000 */
[----:B------:R-:W0:Y:S01]  /*2c30*/  MUFU.EX2 R37, R30 ;  /* 0x0000001e00257308 */ /* 0x000e220000000800 */
[----:B------:R-:W-:-:S02]  /*2c40*/  FFMA R6, -R21, R21, 1 ;  /* 0x3f80000015067423 */ /* 0x000fc40000000115 */
[----:B------:R-:W-:Y:S01]  /*2c50*/  @!P5 FADD R27, R27, -1 ;  /* 0xbf8000001b1bd421 */ /* 0x000fe20000000000 */
[----:B------:R-:W-:Y:S01]  /*2c60*/  ISETP.NE.AND P5, PT, R36, UR9, PT ;  /* 0x0000000924007c0c */ /* 0x000fe2000bfa5270 */
[----:B------:R-:W-:Y:S02]  /*2c70*/  @!P2 FMUL R35, R35, R6 ;  /* 0x000000062323a220 */ /* 0x000fe40000400000 */
[----:B------:R-:W-:Y:S01]  /*2c80*/  @!P3 FMUL R25, R0, R25 ;  /* 0x000000190019b220 */ /* 0x000fe20000400000 */
[----:B------:R-:W1:Y:S01]  /*2c90*/  MUFU.EX2 R33, R26 ;  /* 0x0000001a00217308 */ /* 0x000e620000000800 */
[----:B------:R-:W-:Y:S02]  /*2ca0*/  FMUL R6, R35, UR4 ;  /* 0x0000000423067c20 */ /* 0x000fe40008400000 */
[----:B------:R-:W-:Y:S02]  /*2cb0*/  FMUL R47, R47, UR4 ;  /* 0x000000042f2f7c20 */ /* 0x000fe40008400000 */
[----:B------:R-:W-:-:S02]  /*2cc0*/  FMUL R49, R49, UR4 ;  /* 0x0000000431317c20 */ /* 0x000fc40008400000 */
[----:B------:R-:W-:Y:S01]  /*2cd0*/  @!P3 FMUL R53, R0, R53 ;  /* 0x000000350035b220 */ /* 0x000fe20000400000 */
[----:B------:R-:W-:Y:S01]  /*2ce0*/  F2F.F16.F32 R6, R6 ;  /* 0x0000000600067304 */ /* 0x000fe20000200800 */
[----:B0-----:R-:W-:Y:S01]  /*2cf0*/  @!P4 FMUL R37, R37, R37 ;  /* 0x000000252525c220 */ /* 0x001fe20000400000 */
[----:B------:R-:W-:Y:S01]  /*2d00*/  FSETP.GEU.AND P4, PT, R32, -126, PT ;  /* 0xc2fc00002000780b */ /* 0x000fe20003f8e000 */
[----:B------:R-:W-:Y:S02]  /*2d10*/  @!P3 FMUL R51, R0, R51 ;  /* 0x000000330033b220 */ /* 0x000fe40000400000 */
[----:B------:R-:W-:Y:S01]  /*2d20*/  @!P5 FADD R37, R37, -1 ;  /* 0xbf8000002525d421 */ /* 0x000fe20000000000 */
[----:B------:R-:W-:Y:S01]  /*2d30*/  ISETP.NE.AND P5, PT, R7, UR9, PT ;  /* 0x0000000907007c0c */ /* 0x000fe2000bfa5270 */
[----:B------:R-:W-:Y:S01]  /*2d40*/  @!P2 FMUL R25, R25, R14 ;  /* 0x0000000e1919a220 */ /* 0x000fe20000400000 */
[----:B------:R-:W-:Y:S01]  /*2d50*/  F2F.F16.F32 R47, R47 ;  /* 0x0000002f002f7304 */ /* 0x000fe20000200800 */
[----:B-1----:R-:W-:Y:S01]  /*2d60*/  @!P6 FMUL R33, R33, R33 ;  /* 0x000000212121e220 */ /* 0x002fe20000400000 */
[----:B------:R-:W-:Y:S01]  /*2d70*/  FSETP.GEU.AND P6, PT, R28, -126, PT ;  /* 0xc2fc00001c00780b */ /* 0x000fe20003fce000 */
[----:B------:R-:W-:-:S02]  /*2d80*/  @!P3 FMUL R37, R0, R37 ;  /* 0x000000250025b220 */ /* 0x000fc40000400000 */
[----:B------:R-:W-:Y:S02]  /*2d90*/  @!P3 FMUL R27, R0, R27 ;  /* 0x0000001b001bb220 */ /* 0x000fe40000400000 */
[----:B------:R-:W-:Y:S01]  /*2da0*/  @!P4 FMUL R32, R32, 0.5 ;  /* 0x3f0000002020c820 */ /* 0x000fe20000400000 */
[----:B------:R-:W0:Y:S01]  /*2db0*/  F2F.F16.F32 R20, R49 ;  /* 0x0000003100147304 */ /* 0x000e220000200800 */
[----:B------:R-:W-:Y:S02]  /*2dc0*/  @!P2 FMUL R37, R37, R12 ;  /* 0x0000000c2525a220 */ /* 0x000fe40000400000 */
[----:B------:R-:W-:Y:S01]  /*2dd0*/  @!P5 FADD R33, R33, -1 ;  /* 0xbf8000002121d421 */ /* 0x000fe20000000000 */
[----:B------:R-:W-:Y:S01]  /*2de0*/  FSETP.GEU.AND P5, PT, R24, -126, PT ;  /* 0xc2fc00001800780b */ /* 0x000fe20003fae000 */
[----:B------:R-:W-:Y:S02]  /*2df0*/  FFMA R18, -R15, R15, 1 ;  /* 0x3f8000000f127423 */ /* 0x000fe4000000010f */
[----:B------:R-:W-:Y:S01]  /*2e00*/  @!P6 FMUL R28, R28, 0.5 ;  /* 0x3f0000001c1ce820 */ /* 0x000fe20000400000 */
[----:B------:R-:W1:Y:S01]  /*2e10*/  MUFU.EX2 R7, R32 ;  /* 0x0000002000077308 */ /* 0x000e620000000800 */
[----:B------:R-:W-:-:S02]  /*2e20*/  @!P3 FMUL R33, R0, R33 ;  /* 0x000000210021b220 */ /* 0x000fc40000400000 */
[----:B------:R-:W-:Y:S02]  /*2e30*/  FFMA R14, -R13, R13, 1 ;  /* 0x3f8000000d0e7423 */ /* 0x000fe4000000010d */
[----:B------:R-:W-:Y:S02]  /*2e40*/  @!P2 FMUL R33, R33, R8 ;  /* 0x000000082121a220 */ /* 0x000fe40000400000 */
[----:B------:R-:W-:Y:S01]  /*2e50*/  FFMA R8, -R23, R23, 1 ;  /* 0x3f80000017087423 */ /* 0x000fe20000000117 */
[----:B------:R-:W2:Y:S01]  /*2e60*/  MUFU.EX2 R21, R28 ;  /* 0x0000001c00157308 */ /* 0x000ea20000000800 */
[----:B------:R-:W-:Y:S01]  /*2e70*/  @!P5 FMUL R24, R24, 0.5 ;  /* 0x3f0000001818d820 */ /* 0x000fe20000400000 */
[----:B0-----:R-:W-:Y:S01]  /*2e80*/  PRMT R15, R47, 0x5410, R20 ;  /* 0x000054102f0f7816 */ /* 0x001fe20000000014 */
[----:B------:R-:W-:Y:S02]  /*2e90*/  @!P2 FMUL R39, R39, R8 ;  /* 0x000000082727a220 */ /* 0x000fe40000400000 */
[----:B------:R-:W-:-:S02]  /*2ea0*/  FMUL R33, R33, UR4 ;  /* 0x0000000421217c20 */ /* 0x000fc40008400000 */
[----:B------:R-:W-:Y:S01]  /*2eb0*/  FMUL R19, R39, UR4 ;  /* 0x0000000427137c20 */ /* 0x000fe20008400000 */
[----:B------:R-:W0:Y:S01]  /*2ec0*/  MUFU.EX2 R29, R24 ;  /* 0x00000018001d7308 */ /* 0x000e220000000800 */
[----:B-1----:R-:W-:Y:S02]  /*2ed0*/  @!P4 FMUL R7, R7, R7 ;  /* 0x000000070707c220 */ /* 0x002fe40000400000 */
[----:B------:R-:W-:Y:S02]  /*2ee0*/  FFMA R12, -R11, R11, 1 ;  /* 0x3f8000000b0c7423 */ /* 0x000fe4000000010b */
[----:B------:R-:W-:Y:S02]  /*2ef0*/  @!P2 FMUL R53, R53, R22 ;  /* 0x000000163535a220 */ /* 0x000fe40000400000 */
[----:B------:R-:W-:Y:S01]  /*2f00*/  @!P2 FMUL R51, R51, R18 ;  /* 0x000000123333a220 */ /* 0x000fe20000400000 */
[----:B------:R-:W1:Y:S01]  /*2f10*/  F2F.F16.F32 R23, R33 ;  /* 0x0000002100177304 */ /* 0x000e620000200800 */
[----:B--2---:R-:W-:Y:S01]  /*2f20*/  @!P6 FMUL R21, R21, R21 ;  /* 0x000000151515e220 */ /* 0x004fe20000400000 */
[----:B------:R-:W-:Y:S01]  /*2f30*/  ISETP.NE.AND P6, PT, R38, UR9, PT ;  /* 0x0000000926007c0c */ /* 0x000fe2000bfc5270 */
[----:B------:R-:W-:Y:S01]  /*2f40*/  @!P2 FMUL R27, R27, R14 ;  /* 0x0000000e1b1ba220 */ /* 0x000fe20000400000 */
[----:B------:R-:W-:Y:S01]  /*2f50*/  PRMT R14, R17, 0x5410, R16 ;  /* 0x00005410110e7816 */ /* 0x000fe20000000010 */
[----:B------:R-:W-:-:S02]  /*2f60*/  FMUL R53, R53, UR4 ;  /* 0x0000000435357c20 */ /* 0x000fc40008400000 */
[----:B------:R-:W-:Y:S01]  /*2f70*/  FMUL R51, R51, UR4 ;  /* 0x0000000433337c20 */ /* 0x000fe20008400000 */
[----:B------:R-:W-:Y:S01]  /*2f80*/  F2F.F16.F32 R8, R41 ;  /* 0x0000002900087304 */ /* 0x000fe20000200800 */
[----:B0-----:R-:W-:Y:S01]  /*2f90*/  @!P5 FMUL R29, R29, R29 ;  /* 0x0000001d1d1dd220 */ /* 0x001fe20000400000 */
[----:B------:R-:W-:Y:S01]  /*2fa0*/  ISETP.NE.AND P5, PT, R42, UR9, PT ;  /* 0x000000092a007c0c */ /* 0x000fe2000bfa5270 */
[----:B------:R-:W-:Y:S02]  /*2fb0*/  FMUL R25, R25, UR4 ;  /* 0x0000000419197c20 */ /* 0x000fe40008400000 */
[----:B------:R-:W-:Y:S02]  /*2fc0*/  FMUL R27, R27, UR4 ;  /* 0x000000041b1b7c20 */ /* 0x000fe40008400000 */
[----:B------:R-:W-:Y:S01]  /*2fd0*/  @!P6 FADD R21, R21, -1 ;  /* 0xbf8000001515e421 */ /* 0x000fe20000000000 */
[----:B------:R-:W-:Y:S01]  /*2fe0*/  ISETP.NE.AND P6, PT, R40, UR9, PT ;  /* 0x0000000928007c0c */ /* 0x000fe2000bfc5270 */
[----:B------:R-:W0:Y:S01]  /*2ff0*/  F2F.F16.F32 R19, R19 ;  /* 0x0000001300137304 */ /* 0x000e220000200800 */
[----:B------:R-:W-:-:S02]  /*3000*/  FMUL R37, R37, UR4 ;  /* 0x0000000425257c20 */ /* 0x000fc40008400000 */
[C---:B------:R-:W-:Y:S02]  /*3010*/  @!P3 FMUL R21, R0.reuse, R21 ;  /* 0x000000150015b220 */ /* 0x040fe40000400000 */
[----:B------:R-:W-:Y:S02]  /*3020*/  @!P5 FADD R7, R7, -1 ;  /* 0xbf8000000707d421 */ /* 0x000fe40000000000 */
[----:B------:R-:W-:Y:S01]  /*3030*/  @!P2 FMUL R21, R21, R12 ;  /* 0x0000000c1515a220 */ /* 0x000fe20000400000 */
[----:B------:R-:W-:Y:S01]  /*3040*/  F2F.F16.F32 R53, R53 ;  /* 0x0000003500357304 */ /* 0x000fe20000200800 */
[----:B------:R-:W-:Y:S01]  /*3050*/  @!P3 FMUL R7, R0, R7 ;  /* 0x000000070007b220 */ /* 0x000fe20000400000 */
[----:B-1----:R-:W-:Y:S01]  /*3060*/  PRMT R12, R23, 0x5410, R6 ;  /* 0x00005410170c7816 */ /* 0x002fe20000000006 */
[----:B------:R-:W-:Y:S02]  /*3070*/  @!P6 FADD R29, R29, -1 ;  /* 0xbf8000001d1de421 */ /* 0x000fe40000000000 */
[----:B------:R-:W-:-:S02]  /*3080*/  FMUL R21, R21, UR4 ;  /* 0x0000000415157c20 */ /* 0x000fc40008400000 */
[----:B------:R-:W-:Y:S01]  /*3090*/  @!P3 FMUL R29, R0, R29 ;  /* 0x0000001d001db220 */ /* 0x000fe20000400000 */
[----:B------:R-:W1:Y:S01]  /*30a0*/  F2F.F16.F32 R18, R51 ;  /* 0x0000003300127304 */ /* 0x000e620000200800 */
[----:B------:R-:W-:Y:S01]  /*30b0*/  FFMA R0, -R9, R9, 1 ;  /* 0x3f80000009007423 */ /* 0x000fe20000000109 */
[----:B0-----:R-:W-:Y:S01]  /*30c0*/  PRMT R13, R19, 0x5410, R8 ;  /* 0x00005410130d7816 */ /* 0x001fe20000000008 */
[----:B------:R-:W-:Y:S02]  /*30d0*/  @!P2 FMUL R29, R29, R10 ;  /* 0x0000000a1d1da220 */ /* 0x000fe40000400000 */
[----:B------:R-:W-:Y:S02]  /*30e0*/  @!P2 FMUL R7, R7, R0 ;  /* 0x000000000707a220 */ /* 0x000fe40000400000 */
[----:B------:R-:W-:Y:S01]  /*30f0*/  FMUL R29, R29, UR4 ;  /* 0x000000041d1d7c20 */ /* 0x000fe20008400000 */
[----:B------:R-:W-:Y:S01]  /*3100*/  F2F.F16.F32 R25, R25 ;  /* 0x0000001900197304 */ /* 0x000fe20000200800 */
[----:B------:R-:W-:Y:S01]  /*3110*/  FMUL R7, R7, UR4 ;  /* 0x0000000407077c20 */ /* 0x000fe20008400000 */
[----:B------:R0:W-:Y:S06]  /*3120*/  @!P1 STG.E.128.SYS [R4], R12 ;  /* 0x0000000c04009386 */ /* 0x0001ec000010ed00 */
[----:B------:R-:W2:Y:S01]  /*3130*/  F2F.F16.F32 R22, R27 ;  /* 0x0000001b00167304 */ /* 0x000ea20000200800 */
[----:B-1----:R-:W-:-:S07]  /*3140*/  PRMT R8, R53, 0x5410, R18 ;  /* 0x0000541035087816 */ /* 0x002fce0000000012 */
[----:B------:R-:W-:Y:S08]  /*3150*/  F2F.F16.F32 R37, R37 ;  /* 0x0000002500257304 */ /* 0x000ff00000200800 */
[----:B------:R-:W1:Y:S01]  /*3160*/  F2F.F16.F32 R10, R21 ;  /* 0x00000015000a7304 */ /* 0x000e620000200800 */
[----:B--2---:R-:W-:-:S07]  /*3170*/  PRMT R9, R25, 0x5410, R22 ;  /* 0x0000541019097816 */ /* 0x004fce0000000016 */
[----:B------:R-:W-:Y:S08]  /*3180*/  F2F.F16.F32 R29, R29 ;  /* 0x0000001d001d7304 */ /* 0x000ff00000200800 */
[----:B------:R-:W2:Y:S01]  /*3190*/  F2F.F16.F32 R0, R7 ;  /* 0x0000000700007304 */ /* 0x000ea20000200800 */
[----:B-1----:R-:W-:Y:S02]  /*31a0*/  PRMT R10, R37, 0x5410, R10 ;  /* 0x00005410250a7816 */ /* 0x002fe4000000000a */
[----:B--2---:R-:W-:Y:S01]  /*31b0*/  PRMT R11, R29, 0x5410, R0 ;  /* 0x000054101d0b7816 */ /* 0x004fe20000000000 */
[----:B------:R-:W-:Y:S07]  /*31c0*/  @P0 EXIT ;  /* 0x000000000000094d */ /* 0x000fee0003800000 */
[----:B0-----:R-:W-:Y:S01]  /*31d0*/  STG.E.128.SYS [R2], R8 ;  /* 0x0000000802007386 */ /* 0x001fe2000010ed00 */
[----:B------:R-:W-:Y:S05]  /*31e0*/  EXIT ;  /* 0x000000000000794d */ /* 0x000fea0003800000 */
.L_x_49:
[----:B------:R-:W-:-:S00]  /*31f0*/  BRA `(.L_x_49) ;  /* 0xfffffff000007947 */ /* 0x000fc0000383ffff */
.L_x_50:


//--------------------- .nv.global.init           --------------------------
	.section	.nv.global.init,"aw",@progbits
.nv.global.init:
	.type		_$_str,@object
	.size		_$_str,(.L_0 - _$_str)
_$_str:
        /*0000*/ 	.byte	0x5f, 0x5f, 0x43, 0x55, 0x44, 0x41, 0x5f, 0x46, 0x54, 0x5a, 0x00
.L_0:
